	.target	sm_100a

	.elftype	@"ET_EXEC"


//--------------------- .note.nv.tkinfo           --------------------------
	.section	.note.nv.tkinfo,"",@"SHT_NOTE"
	.sectionflags	@"SHF_NOTE_NV_TKINFO"
	.tkinfo
        /*0018*/ 	.word	0x00000002
        /*0030*/ 	.string	""
        /*0030*/ 	.string	"ptxas"
        /*0030*/ 	.string	"Cuda compilation tools, release 13.0, V13.0.88"
        /*0030*/ 	.string	"Build cuda_13.0.r13.0/compiler.36424714_0"
        /*0030*/ 	.string	"-arch sm_100a -m 64 "



//--------------------- .note.nv.cuinfo           --------------------------
	.section	.note.nv.cuinfo,"",@"SHT_NOTE"
	.sectionflags	@"SHF_NOTE_NV_CUINFO"
        /*0018*/ 	.short	0x0002
        /*001a*/ 	.short	0x0064
        /*001c*/ 	.short	0x0082
	.zero		2


//--------------------- .nv.info                  --------------------------
	.section	.nv.info,"",@"SHT_CUDA_INFO"
	.align	4


	//----- nvinfo : EIATTR_REGCOUNT
	.align		4
        /*0000*/ 	.byte	0x04, 0x2f
        /*0002*/ 	.short	(.L_12 - .L_11)
	.align		4
.L_11:
        /*0004*/ 	.word	index@(_ZN7cutlass13device_kernelIN5flash11enable_sm90INS1_16FlashAttnFwdSm90INS1_25CollectiveMainloopFwdSm90ILi2EN4cute5tupleIJNS5_1CILi1EEES8_S8_EEENS6_IJNS7_ILi128EEENS7_ILi160EEENS7_ILi192EEEEEELi128ENS_12float_e4m3_tEfNS_4arch4Sm90ELb1ELb0ELb0ELb1ELb1ELb1ELb0ELb1ELb1ELb1ELb1ELb0EEENS1_21CollectiveEpilogueFwdINS6_IJSA_SA_SB_EEES9_NS_10bfloat16_tESG_Li256ELb1ELb1ELb1ELb1EEENS1_36VarlenDynamicPersistentTileSchedulerILi128ELi160ELi256ELi128ELb1ELb1ELb1ELb1ELb1ELb1EEEEEEEEEvNT_6ParamsE)
        /*0008*/ 	.word	0x00000004


	//----- nvinfo : EIATTR_FRAME_SIZE
	.align		4
.L_12:
        /*000c*/ 	.byte	0x04, 0x11
        /*000e*/ 	.short	(.L_14 - .L_13)
	.align		4
.L_13:
        /*0010*/ 	.word	index@(_ZN7cutlass13device_kernelIN5flash11enable_sm90INS1_16FlashAttnFwdSm90INS1_25CollectiveMainloopFwdSm90ILi2EN4cute5tupleIJNS5_1CILi1EEES8_S8_EEENS6_IJNS7_ILi128EEENS7_ILi160EEENS7_ILi192EEEEEELi128ENS_12float_e4m3_tEfNS_4arch4Sm90ELb1ELb0ELb0ELb1ELb1ELb1ELb0ELb1ELb1ELb1ELb1ELb0EEENS1_21CollectiveEpilogueFwdINS6_IJSA_SA_SB_EEES9_NS_10bfloat16_tESG_Li256ELb1ELb1ELb1ELb1EEENS1_36VarlenDynamicPersistentTileSchedulerILi128ELi160ELi256ELi128ELb1ELb1ELb1ELb1ELb1ELb1EEEEEEEEEvNT_6ParamsE)
        /*0014*/ 	.word	0x00000000


	//----- nvinfo : EIATTR_REGCOUNT
	.align		4
.L_14:
        /*0018*/ 	.byte	0x04, 0x2f
        /*001a*/ 	.short	(.L_16 - .L_15)
	.align		4
.L_15:
        /*001c*/ 	.word	index@(_ZN7cutlass13device_kernelIN5flash11enable_sm90INS1_16FlashAttnFwdSm90INS1_25CollectiveMainloopFwdSm90ILi2EN4cute5tupleIJNS5_1CILi1EEES8_S8_EEENS6_IJNS7_ILi128EEENS7_ILi160EEENS7_ILi192EEEEEELi128ENS_12float_e4m3_tEfNS_4arch4Sm90ELb1ELb0ELb0ELb1ELb1ELb0ELb0ELb1ELb1ELb1ELb1ELb0EEENS1_21CollectiveEpilogueFwdINS6_IJSA_SA_SB_EEES9_NS_10bfloat16_tESG_Li256ELb1ELb1ELb1ELb1EEENS1_36VarlenDynamicPersistentTileSchedulerILi128ELi160ELi256ELi128ELb1ELb1ELb1ELb1ELb1ELb1EEEEEEEEEvNT_6ParamsE)
        /*0020*/ 	.word	0x00000004


	//----- nvinfo : EIATTR_FRAME_SIZE
	.align		4
.L_16:
        /*0024*/ 	.byte	0x04, 0x11
        /*0026*/ 	.short	(.L_18 - .L_17)
	.align		4
.L_17:
        /*0028*/ 	.word	index@(_ZN7cutlass13device_kernelIN5flash11enable_sm90INS1_16FlashAttnFwdSm90INS1_25CollectiveMainloopFwdSm90ILi2EN4cute5tupleIJNS5_1CILi1EEES8_S8_EEENS6_IJNS7_ILi128EEENS7_ILi160EEENS7_ILi192EEEEEELi128ENS_12float_e4m3_tEfNS_4arch4Sm90ELb1ELb0ELb0ELb1ELb1ELb0ELb0ELb1ELb1ELb1ELb1ELb0EEENS1_21CollectiveEpilogueFwdINS6_IJSA_SA_SB_EEES9_NS_10bfloat16_tESG_Li256ELb1ELb1ELb1ELb1EEENS1_36VarlenDynamicPersistentTileSchedulerILi128ELi160ELi256ELi128ELb1ELb1ELb1ELb1ELb1ELb1EEEEEEEEEvNT_6ParamsE)
        /*002c*/ 	.word	0x00000000


	//----- nvinfo : EIATTR_REGCOUNT
	.align		4
.L_18:
        /*0030*/ 	.byte	0x04, 0x2f
        /*0032*/ 	.short	(.L_20 - .L_19)
	.align		4
.L_19:
        /*0034*/ 	.word	index@(_ZN7cutlass13device_kernelIN5flash11enable_sm90INS1_16FlashAttnFwdSm90INS1_25CollectiveMainloopFwdSm90ILi2EN4cute5tupleIJNS5_1CILi1EEES8_S8_EEENS6_IJNS7_ILi128EEENS7_ILi160EEENS7_ILi192EEEEEELi128ENS_12float_e4m3_tEfNS_4arch4Sm90ELb1ELb0ELb0ELb0ELb1ELb0ELb0ELb1ELb1ELb1ELb1ELb0EEENS1_21CollectiveEpilogueFwdINS6_IJSA_SA_SB_EEES9_NS_10bfloat16_tESG_Li256ELb0ELb1ELb1ELb1EEENS1_19SingleTileSchedulerILb0ELb1ELb1ELi128EEEEEEEEEvNT_6ParamsE)
        /*0038*/ 	.word	0x00000004


	//----- nvinfo : EIATTR_FRAME_SIZE
	.align		4
.L_20:
        /*003c*/ 	.byte	0x04, 0x11
        /*003e*/ 	.short	(.L_22 - .L_21)
	.align		4
.L_21:
        /*0040*/ 	.word	index@(_ZN7cutlass13device_kernelIN5flash11enable_sm90INS1_16FlashAttnFwdSm90INS1_25CollectiveMainloopFwdSm90ILi2EN4cute5tupleIJNS5_1CILi1EEES8_S8_EEENS6_IJNS7_ILi128EEENS7_ILi160EEENS7_ILi192EEEEEELi128ENS_12float_e4m3_tEfNS_4arch4Sm90ELb1ELb0ELb0ELb0ELb1ELb0ELb0ELb1ELb1ELb1ELb1ELb0EEENS1_21CollectiveEpilogueFwdINS6_IJSA_SA_SB_EEES9_NS_10bfloat16_tESG_Li256ELb0ELb1ELb1ELb1EEENS1_19SingleTileSchedulerILb0ELb1ELb1ELi128EEEEEEEEEvNT_6ParamsE)
        /*0044*/ 	.word	0x00000000


	//----- nvinfo : EIATTR_REGCOUNT
	.align		4
.L_22:
        /*0048*/ 	.byte	0x04, 0x2f
        /*004a*/ 	.short	(.L_24 - .L_23)
	.align		4
.L_23:
        /*004c*/ 	.word	index@(_ZN7cutlass13device_kernelIN5flash11enable_sm90INS1_16FlashAttnFwdSm90INS1_25CollectiveMainloopFwdSm90ILi2EN4cute5tupleIJNS5_1CILi1EEES8_S8_EEENS6_IJNS7_ILi128EEESA_NS7_ILi192EEEEEELi128ENS_12float_e4m3_tEfNS_4arch4Sm90ELb0ELb1ELb0ELb1ELb1ELb1ELb0ELb1ELb1ELb1ELb1ELb0EEENS1_21CollectiveEpilogueFwdINS6_IJSA_SA_SA_EEES9_NS_10bfloat16_tESF_Li256ELb1ELb1ELb1ELb1EEENS1_36VarlenDynamicPersistentTileSchedulerILi128ELi128ELi256ELi128ELb1ELb1ELb1ELb1ELb0ELb1EEEEEEEEEvNT_6ParamsE)
        /*0050*/ 	.word	0x00000004


	//----- nvinfo : EIATTR_FRAME_SIZE
	.align		4
.L_24:
        /*0054*/ 	.byte	0x04, 0x11
        /*0056*/ 	.short	(.L_26 - .L_25)
	.align		4
.L_25:
        /*0058*/ 	.word	index@(_ZN7cutlass13device_kernelIN5flash11enable_sm90INS1_16FlashAttnFwdSm90INS1_25CollectiveMainloopFwdSm90ILi2EN4cute5tupleIJNS5_1CILi1EEES8_S8_EEENS6_IJNS7_ILi128EEESA_NS7_ILi192EEEEEELi128ENS_12float_e4m3_tEfNS_4arch4Sm90ELb0ELb1ELb0ELb1ELb1ELb1ELb0ELb1ELb1ELb1ELb1ELb0EEENS1_21CollectiveEpilogueFwdINS6_IJSA_SA_SA_EEES9_NS_10bfloat16_tESF_Li256ELb1ELb1ELb1ELb1EEENS1_36VarlenDynamicPersistentTileSchedulerILi128ELi128ELi256ELi128ELb1ELb1ELb1ELb1ELb0ELb1EEEEEEEEEvNT_6ParamsE)
        /*005c*/ 	.word	0x00000000


	//----- nvinfo : EIATTR_REGCOUNT
	.align		4
.L_26:
        /*0060*/ 	.byte	0x04, 0x2f
        /*0062*/ 	.short	(.L_28 - .L_27)
	.align		4
.L_27:
        /*0064*/ 	.word	index@(_ZN7cutlass13device_kernelIN5flash11enable_sm90INS1_16FlashAttnFwdSm90INS1_25CollectiveMainloopFwdSm90ILi2EN4cute5tupleIJNS5_1CILi1EEES8_S8_EEENS6_IJNS7_ILi128EEESA_NS7_ILi192EEEEEELi128ENS_12float_e4m3_tEfNS_4arch4Sm90ELb0ELb1ELb0ELb1ELb1ELb0ELb0ELb1ELb1ELb1ELb1ELb0EEENS1_21CollectiveEpilogueFwdINS6_IJSA_SA_SA_EEES9_NS_10bfloat16_tESF_Li256ELb1ELb1ELb1ELb1EEENS1_36VarlenDynamicPersistentTileSchedulerILi128ELi128ELi256ELi128ELb1ELb1ELb1ELb1ELb0ELb1EEEEEEEEEvNT_6ParamsE)
        /*0068*/ 	.word	0x00000004


	//----- nvinfo : EIATTR_FRAME_SIZE
	.align		4
.L_28:
        /*006c*/ 	.byte	0x04, 0x11
        /*006e*/ 	.short	(.L_30 - .L_29)
	.align		4
.L_29:
        /*0070*/ 	.word	index@(_ZN7cutlass13device_kernelIN5flash11enable_sm90INS1_16FlashAttnFwdSm90INS1_25CollectiveMainloopFwdSm90ILi2EN4cute5tupleIJNS5_1CILi1EEES8_S8_EEENS6_IJNS7_ILi128EEESA_NS7_ILi192EEEEEELi128ENS_12float_e4m3_tEfNS_4arch4Sm90ELb0ELb1ELb0ELb1ELb1ELb0ELb0ELb1ELb1ELb1ELb1ELb0EEENS1_21CollectiveEpilogueFwdINS6_IJSA_SA_SA_EEES9_NS_10bfloat16_tESF_Li256ELb1ELb1ELb1ELb1EEENS1_36VarlenDynamicPersistentTileSchedulerILi128ELi128ELi256ELi128ELb1ELb1ELb1ELb1ELb0ELb1EEEEEEEEEvNT_6ParamsE)
        /*0074*/ 	.word	0x00000000


	//----- nvinfo : EIATTR_REGCOUNT
	.align		4
.L_30:
        /*0078*/ 	.byte	0x04, 0x2f
        /*007a*/ 	.short	(.L_32 - .L_31)
	.align		4
.L_31:
        /*007c*/ 	.word	index@(_ZN7cutlass13device_kernelIN5flash11enable_sm90INS1_16FlashAttnFwdSm90INS1_25CollectiveMainloopFwdSm90ILi2EN4cute5tupleIJNS5_1CILi1EEES8_S8_EEENS6_IJNS7_ILi128EEESA_NS7_ILi192EEEEEELi128ENS_12float_e4m3_tEfNS_4arch4Sm90ELb0ELb1ELb0ELb0ELb1ELb0ELb0ELb1ELb1ELb1ELb1ELb0EEENS1_21CollectiveEpilogueFwdINS6_IJSA_SA_SA_EEES9_NS_10bfloat16_tESF_Li256ELb0ELb1ELb1ELb1EEENS1_19SingleTileSchedulerILb0ELb1ELb1ELi128EEEEEEEEEvNT_6ParamsE)
        /*0080*/ 	.word	0x00000004


	//----- nvinfo : EIATTR_FRAME_SIZE
	.align		4
.L_32:
        /*0084*/ 	.byte	0x04, 0x11
        /*0086*/ 	.short	(.L_34 - .L_33)
	.align		4
.L_33:
        /*0088*/ 	.word	index@(_ZN7cutlass13device_kernelIN5flash11enable_sm90INS1_16FlashAttnFwdSm90INS1_25CollectiveMainloopFwdSm90ILi2EN4cute5tupleIJNS5_1CILi1EEES8_S8_EEENS6_IJNS7_ILi128EEESA_NS7_ILi192EEEEEELi128ENS_12float_e4m3_tEfNS_4arch4Sm90ELb0ELb1ELb0ELb0ELb1ELb0ELb0ELb1ELb1ELb1ELb1ELb0EEENS1_21CollectiveEpilogueFwdINS6_IJSA_SA_SA_EEES9_NS_10bfloat16_tESF_Li256ELb0ELb1ELb1ELb1EEENS1_19SingleTileSchedulerILb0ELb1ELb1ELi128EEEEEEEEEvNT_6ParamsE)
        /*008c*/ 	.word	0x00000000


	//----- nvinfo : EIATTR_REGCOUNT
	.align		4
.L_34:
        /*0090*/ 	.byte	0x04, 0x2f
        /*0092*/ 	.short	(.L_36 - .L_35)
	.align		4
.L_35:
        /*0094*/ 	.word	index@(_ZN7cutlass13device_kernelIN5flash11enable_sm90INS1_16FlashAttnFwdSm90INS1_25CollectiveMainloopFwdSm90ILi2EN4cute5tupleIJNS5_1CILi1EEES8_S8_EEENS6_IJNS7_ILi128EEENS7_ILi160EEENS7_ILi192EEEEEELi128ENS_12float_e4m3_tEfNS_4arch4Sm90ELb0ELb0ELb0ELb1ELb1ELb1ELb0ELb1ELb1ELb1ELb1ELb0EEENS1_21CollectiveEpilogueFwdINS6_IJSA_SA_SB_EEES9_NS_10bfloat16_tESG_Li256ELb1ELb1ELb1ELb1EEENS1_36VarlenDynamicPersistentTileSchedulerILi128ELi160ELi256ELi128ELb1ELb1ELb1ELb0ELb1ELb1EEEEEEEEEvNT_6ParamsE)
        /*0098*/ 	.word	0x00000004


	//----- nvinfo : EIATTR_FRAME_SIZE
	.align		4
.L_36:
        /*009c*/ 	.byte	0x04, 0x11
        /*009e*/ 	.short	(.L_38 - .L_37)
	.align		4
.L_37:
        /*00a0*/ 	.word	index@(_ZN7cutlass13device_kernelIN5flash11enable_sm90INS1_16FlashAttnFwdSm90INS1_25CollectiveMainloopFwdSm90ILi2EN4cute5tupleIJNS5_1CILi1EEES8_S8_EEENS6_IJNS7_ILi128EEENS7_ILi160EEENS7_ILi192EEEEEELi128ENS_12float_e4m3_tEfNS_4arch4Sm90ELb0ELb0ELb0ELb1ELb1ELb1ELb0ELb1ELb1ELb1ELb1ELb0EEENS1_21CollectiveEpilogueFwdINS6_IJSA_SA_SB_EEES9_NS_10bfloat16_tESG_Li256ELb1ELb1ELb1ELb1EEENS1_36VarlenDynamicPersistentTileSchedulerILi128ELi160ELi256ELi128ELb1ELb1ELb1ELb0ELb1ELb1EEEEEEEEEvNT_6ParamsE)
        /*00a4*/ 	.word	0x00000000


	//----- nvinfo : EIATTR_REGCOUNT
	.align		4
.L_38:
        /*00a8*/ 	.byte	0x04, 0x2f
        /*00aa*/ 	.short	(.L_40 - .L_39)
	.align		4
.L_39:
        /*00ac*/ 	.word	index@(_ZN7cutlass13device_kernelIN5flash11enable_sm90INS1_16FlashAttnFwdSm90INS1_25CollectiveMainloopFwdSm90ILi2EN4cute5tupleIJNS5_1CILi1EEES8_S8_EEENS6_IJNS7_ILi128EEENS7_ILi160EEENS7_ILi192EEEEEELi128ENS_12float_e4m3_tEfNS_4arch4Sm90ELb0ELb0ELb0ELb1ELb1ELb0ELb0ELb1ELb1ELb1ELb1ELb0EEENS1_21CollectiveEpilogueFwdINS6_IJSA_SA_SB_EEES9_NS_10bfloat16_tESG_Li256ELb1ELb1ELb1ELb1EEENS1_36VarlenDynamicPersistentTileSchedulerILi128ELi160ELi256ELi128ELb1ELb1ELb1ELb0ELb1ELb1EEEEEEEEEvNT_6ParamsE)
        /*00b0*/ 	.word	0x00000004


	//----- nvinfo : EIATTR_FRAME_SIZE
	.align		4
.L_40:
        /*00b4*/ 	.byte	0x04, 0x11
        /*00b6*/ 	.short	(.L_42 - .L_41)
	.align		4
.L_41:
        /*00b8*/ 	.word	index@(_ZN7cutlass13device_kernelIN5flash11enable_sm90INS1_16FlashAttnFwdSm90INS1_25CollectiveMainloopFwdSm90ILi2EN4cute5tupleIJNS5_1CILi1EEES8_S8_EEENS6_IJNS7_ILi128EEENS7_ILi160EEENS7_ILi192EEEEEELi128ENS_12float_e4m3_tEfNS_4arch4Sm90ELb0ELb0ELb0ELb1ELb1ELb0ELb0ELb1ELb1ELb1ELb1ELb0EEENS1_21CollectiveEpilogueFwdINS6_IJSA_SA_SB_EEES9_NS_10bfloat16_tESG_Li256ELb1ELb1ELb1ELb1EEENS1_36VarlenDynamicPersistentTileSchedulerILi128ELi160ELi256ELi128ELb1ELb1ELb1ELb0ELb1ELb1EEEEEEEEEvNT_6ParamsE)
        /*00bc*/ 	.word	0x00000000


	//----- nvinfo : EIATTR_REGCOUNT
	.align		4
.L_42:
        /*00c0*/ 	.byte	0x04, 0x2f
        /*00c2*/ 	.short	(.L_44 - .L_43)
	.align		4
.L_43:
        /*00c4*/ 	.word	index@(_ZN7cutlass13device_kernelIN5flash11enable_sm90INS1_16FlashAttnFwdSm90INS1_25CollectiveMainloopFwdSm90ILi2EN4cute5tupleIJNS5_1CILi1EEES8_S8_EEENS6_IJNS7_ILi128EEENS7_ILi160EEENS7_ILi192EEEEEELi128ENS_12float_e4m3_tEfNS_4arch4Sm90ELb0ELb0ELb0ELb0ELb1ELb0ELb0ELb1ELb1ELb1ELb1ELb0EEENS1_21CollectiveEpilogueFwdINS6_IJSA_SA_SB_EEES9_NS_10bfloat16_tESG_Li256ELb0ELb1ELb1ELb1EEENS1_19SingleTileSchedulerILb0ELb1ELb1ELi128EEEEEEEEEvNT_6ParamsE)
        /*00c8*/ 	.word	0x00000004


	//----- nvinfo : EIATTR_FRAME_SIZE
	.align		4
.L_44:
        /*00cc*/ 	.byte	0x04, 0x11
        /*00ce*/ 	.short	(.L_46 - .L_45)
	.align		4
.L_45:
        /*00d0*/ 	.word	index@(_ZN7cutlass13device_kernelIN5flash11enable_sm90INS1_16FlashAttnFwdSm90INS1_25CollectiveMainloopFwdSm90ILi2EN4cute5tupleIJNS5_1CILi1EEES8_S8_EEENS6_IJNS7_ILi128EEENS7_ILi160EEENS7_ILi192EEEEEELi128ENS_12float_e4m3_tEfNS_4arch4Sm90ELb0ELb0ELb0ELb0ELb1ELb0ELb0ELb1ELb1ELb1ELb1ELb0EEENS1_21CollectiveEpilogueFwdINS6_IJSA_SA_SB_EEES9_NS_10bfloat16_tESG_Li256ELb0ELb1ELb1ELb1EEENS1_19SingleTileSchedulerILb0ELb1ELb1ELi128EEEEEEEEEvNT_6ParamsE)
        /*00d4*/ 	.word	0x00000000


	//----- nvinfo : EIATTR_MIN_STACK_SIZE
	.align		4
.L_46:
        /*00d8*/ 	.byte	0x04, 0x12
        /*00da*/ 	.short	(.L_48 - .L_47)
	.align		4
.L_47:
        /*00dc*/ 	.word	index@(_ZN7cutlass13device_kernelIN5flash11enable_sm90INS1_16FlashAttnFwdSm90INS1_25CollectiveMainloopFwdSm90ILi2EN4cute5tupleIJNS5_1CILi1EEES8_S8_EEENS6_IJNS7_ILi128EEENS7_ILi160EEENS7_ILi192EEEEEELi128ENS_12float_e4m3_tEfNS_4arch4Sm90ELb0ELb0ELb0ELb0ELb1ELb0ELb0ELb1ELb1ELb1ELb1ELb0EEENS1_21CollectiveEpilogueFwdINS6_IJSA_SA_SB_EEES9_NS_10bfloat16_tESG_Li256ELb0ELb1ELb1ELb1EEENS1_19SingleTileSchedulerILb0ELb1ELb1ELi128EEEEEEEEEvNT_6ParamsE)
        /*00e0*/ 	.word	0x00000000


	//----- nvinfo : EIATTR_MIN_STACK_SIZE
	.align		4
.L_48:
        /*00e4*/ 	.byte	0x04, 0x12
        /*00e6*/ 	.short	(.L_50 - .L_49)
	.align		4
.L_49:
        /*00e8*/ 	.word	index@(_ZN7cutlass13device_kernelIN5flash11enable_sm90INS1_16FlashAttnFwdSm90INS1_25CollectiveMainloopFwdSm90ILi2EN4cute5tupleIJNS5_1CILi1EEES8_S8_EEENS6_IJNS7_ILi128EEENS7_ILi160EEENS7_ILi192EEEEEELi128ENS_12float_e4m3_tEfNS_4arch4Sm90ELb0ELb0ELb0ELb1ELb1ELb0ELb0ELb1ELb1ELb1ELb1ELb0EEENS1_21CollectiveEpilogueFwdINS6_IJSA_SA_SB_EEES9_NS_10bfloat16_tESG_Li256ELb1ELb1ELb1ELb1EEENS1_36VarlenDynamicPersistentTileSchedulerILi128ELi160ELi256ELi128ELb1ELb1ELb1ELb0ELb1ELb1EEEEEEEEEvNT_6ParamsE)
        /*00ec*/ 	.word	0x00000000


	//----- nvinfo : EIATTR_MIN_STACK_SIZE
	.align		4
.L_50:
        /*00f0*/ 	.byte	0x04, 0x12
        /*00f2*/ 	.short	(.L_52 - .L_51)
	.align		4
.L_51:
        /*00f4*/ 	.word	index@(_ZN7cutlass13device_kernelIN5flash11enable_sm90INS1_16FlashAttnFwdSm90INS1_25CollectiveMainloopFwdSm90ILi2EN4cute5tupleIJNS5_1CILi1EEES8_S8_EEENS6_IJNS7_ILi128EEENS7_ILi160EEENS7_ILi192EEEEEELi128ENS_12float_e4m3_tEfNS_4arch4Sm90ELb0ELb0ELb0ELb1ELb1ELb1ELb0ELb1ELb1ELb1ELb1ELb0EEENS1_21CollectiveEpilogueFwdINS6_IJSA_SA_SB_EEES9_NS_10bfloat16_tESG_Li256ELb1ELb1ELb1ELb1EEENS1_36VarlenDynamicPersistentTileSchedulerILi128ELi160ELi256ELi128ELb1ELb1ELb1ELb0ELb1ELb1EEEEEEEEEvNT_6ParamsE)
        /*00f8*/ 	.word	0x00000000


	//----- nvinfo : EIATTR_MIN_STACK_SIZE
	.align		4
.L_52:
        /*00fc*/ 	.byte	0x04, 0x12
        /*00fe*/ 	.short	(.L_54 - .L_53)
	.align		4
.L_53:
        /*0100*/ 	.word	index@(_ZN7cutlass13device_kernelIN5flash11enable_sm90INS1_16FlashAttnFwdSm90INS1_25CollectiveMainloopFwdSm90ILi2EN4cute5tupleIJNS5_1CILi1EEES8_S8_EEENS6_IJNS7_ILi128EEESA_NS7_ILi192EEEEEELi128ENS_12float_e4m3_tEfNS_4arch4Sm90ELb0ELb1ELb0ELb0ELb1ELb0ELb0ELb1ELb1ELb1ELb1ELb0EEENS1_21CollectiveEpilogueFwdINS6_IJSA_SA_SA_EEES9_NS_10bfloat16_tESF_Li256ELb0ELb1ELb1ELb1EEENS1_19SingleTileSchedulerILb0ELb1ELb1ELi128EEEEEEEEEvNT_6ParamsE)
        /*0104*/ 	.word	0x00000000


	//----- nvinfo : EIATTR_MIN_STACK_SIZE
	.align		4
.L_54:
        /*0108*/ 	.byte	0x04, 0x12
        /*010a*/ 	.short	(.L_56 - .L_55)
	.align		4
.L_55:
        /*010c*/ 	.word	index@(_ZN7cutlass13device_kernelIN5flash11enable_sm90INS1_16FlashAttnFwdSm90INS1_25CollectiveMainloopFwdSm90ILi2EN4cute5tupleIJNS5_1CILi1EEES8_S8_EEENS6_IJNS7_ILi128EEESA_NS7_ILi192EEEEEELi128ENS_12float_e4m3_tEfNS_4arch4Sm90ELb0ELb1ELb0ELb1ELb1ELb0ELb0ELb1ELb1ELb1ELb1ELb0EEENS1_21CollectiveEpilogueFwdINS6_IJSA_SA_SA_EEES9_NS_10bfloat16_tESF_Li256ELb1ELb1ELb1ELb1EEENS1_36VarlenDynamicPersistentTileSchedulerILi128ELi128ELi256ELi128ELb1ELb1ELb1ELb1ELb0ELb1EEEEEEEEEvNT_6ParamsE)
        /*0110*/ 	.word	0x00000000


	//----- nvinfo : EIATTR_MIN_STACK_SIZE
	.align		4
.L_56:
        /*0114*/ 	.byte	0x04, 0x12
        /*0116*/ 	.short	(.L_58 - .L_57)
	.align		4
.L_57:
        /*0118*/ 	.word	index@(_ZN7cutlass13device_kernelIN5flash11enable_sm90INS1_16FlashAttnFwdSm90INS1_25CollectiveMainloopFwdSm90ILi2EN4cute5tupleIJNS5_1CILi1EEES8_S8_EEENS6_IJNS7_ILi128EEESA_NS7_ILi192EEEEEELi128ENS_12float_e4m3_tEfNS_4arch4Sm90ELb0ELb1ELb0ELb1ELb1ELb1ELb0ELb1ELb1ELb1ELb1ELb0EEENS1_21CollectiveEpilogueFwdINS6_IJSA_SA_SA_EEES9_NS_10bfloat16_tESF_Li256ELb1ELb1ELb1ELb1EEENS1_36VarlenDynamicPersistentTileSchedulerILi128ELi128ELi256ELi128ELb1ELb1ELb1ELb1ELb0ELb1EEEEEEEEEvNT_6ParamsE)
        /*011c*/ 	.word	0x00000000


	//----- nvinfo : EIATTR_MIN_STACK_SIZE
	.align		4
.L_58:
        /*0120*/ 	.byte	0x04, 0x12
        /*0122*/ 	.short	(.L_60 - .L_59)
	.align		4
.L_59:
        /*0124*/ 	.word	index@(_ZN7cutlass13device_kernelIN5flash11enable_sm90INS1_16FlashAttnFwdSm90INS1_25CollectiveMainloopFwdSm90ILi2EN4cute5tupleIJNS5_1CILi1EEES8_S8_EEENS6_IJNS7_ILi128EEENS7_ILi160EEENS7_ILi192EEEEEELi128ENS_12float_e4m3_tEfNS_4arch4Sm90ELb1ELb0ELb0ELb0ELb1ELb0ELb0ELb1ELb1ELb1ELb1ELb0EEENS1_21CollectiveEpilogueFwdINS6_IJSA_SA_SB_EEES9_NS_10bfloat16_tESG_Li256ELb0ELb1ELb1ELb1EEENS1_19SingleTileSchedulerILb0ELb1ELb1ELi128EEEEEEEEEvNT_6ParamsE)
        /*0128*/ 	.word	0x00000000


	//----- nvinfo : EIATTR_MIN_STACK_SIZE
	.align		4
.L_60:
        /*012c*/ 	.byte	0x04, 0x12
        /*012e*/ 	.short	(.L_62 - .L_61)
	.align		4
.L_61:
        /*0130*/ 	.word	index@(_ZN7cutlass13device_kernelIN5flash11enable_sm90INS1_16FlashAttnFwdSm90INS1_25CollectiveMainloopFwdSm90ILi2EN4cute5tupleIJNS5_1CILi1EEES8_S8_EEENS6_IJNS7_ILi128EEENS7_ILi160EEENS7_ILi192EEEEEELi128ENS_12float_e4m3_tEfNS_4arch4Sm90ELb1ELb0ELb0ELb1ELb1ELb0ELb0ELb1ELb1ELb1ELb1ELb0EEENS1_21CollectiveEpilogueFwdINS6_IJSA_SA_SB_EEES9_NS_10bfloat16_tESG_Li256ELb1ELb1ELb1ELb1EEENS1_36VarlenDynamicPersistentTileSchedulerILi128ELi160ELi256ELi128ELb1ELb1ELb1ELb1ELb1ELb1EEEEEEEEEvNT_6ParamsE)
        /*0134*/ 	.word	0x00000000


	//----- nvinfo : EIATTR_MIN_STACK_SIZE
	.align		4
.L_62:
        /*0138*/ 	.byte	0x04, 0x12
        /*013a*/ 	.short	(.L_64 - .L_63)
	.align		4
.L_63:
        /*013c*/ 	.word	index@(_ZN7cutlass13device_kernelIN5flash11enable_sm90INS1_16FlashAttnFwdSm90INS1_25CollectiveMainloopFwdSm90ILi2EN4cute5tupleIJNS5_1CILi1EEES8_S8_EEENS6_IJNS7_ILi128EEENS7_ILi160EEENS7_ILi192EEEEEELi128ENS_12float_e4m3_tEfNS_4arch4Sm90ELb1ELb0ELb0ELb1ELb1ELb1ELb0ELb1ELb1ELb1ELb1ELb0EEENS1_21CollectiveEpilogueFwdINS6_IJSA_SA_SB_EEES9_NS_10bfloat16_tESG_Li256ELb1ELb1ELb1ELb1EEENS1_36VarlenDynamicPersistentTileSchedulerILi128ELi160ELi256ELi128ELb1ELb1ELb1ELb1ELb1ELb1EEEEEEEEEvNT_6ParamsE)
        /*0140*/ 	.word	0x00000000
.L_64:


//--------------------- .nv.compat                --------------------------
	.section	.nv.compat,"",@"SHT_CUDA_COMPAT_INFO"
	.align	4
        /*0000*/ 	.byte	0x02, 0x09, 0x01, 0x00, 0x02, 0x02, 0x01, 0x00, 0x02, 0x05, 0x05, 0x00, 0x03, 0x07, 0x01, 0x01
        /*0010*/ 	.byte	0x02, 0x03, 0x00, 0x00, 0x02, 0x06, 0x01, 0x00, 0x04, 0x0b, 0x08, 0x00, 0x09, 0x00, 0x00, 0x00
        /*0020*/ 	.byte	0x00, 0x00, 0x00, 0x00


//--------------------- .nv.info._ZN7cutlass13device_kernelIN5flash11enable_sm90INS1_16FlashAttnFwdSm90INS1_25CollectiveMainloopFwdSm90ILi2EN4cute5tupleIJNS5_1CILi1EEES8_S8_EEENS6_IJNS7_ILi128EEENS7_ILi160EEENS7_ILi192EEEEEELi128ENS_12float_e4m3_tEfNS_4arch4Sm90ELb0ELb0ELb0ELb0ELb1ELb0ELb0ELb1ELb1ELb1ELb1ELb0EEENS1_21CollectiveEpilogueFwdINS6_IJSA_SA_SB_EEES9_NS_10bfloat16_tESG_Li256ELb0ELb1ELb1ELb1EEENS1_19SingleTileSchedulerILb0ELb1ELb1ELi128EEEEEEEEEvNT_6ParamsE --------------------------
	.section	.nv.info._ZN7cutlass13device_kernelIN5flash11enable_sm90INS1_16FlashAttnFwdSm90INS1_25CollectiveMainloopFwdSm90ILi2EN4cute5tupleIJNS5_1CILi1EEES8_S8_EEENS6_IJNS7_ILi128EEENS7_ILi160EEENS7_ILi192EEEEEELi128ENS_12float_e4m3_tEfNS_4arch4Sm90ELb0ELb0ELb0ELb0ELb1ELb0ELb0ELb1ELb1ELb1ELb1ELb0EEENS1_21CollectiveEpilogueFwdINS6_IJSA_SA_SB_EEES9_NS_10bfloat16_tESG_Li256ELb0ELb1ELb1ELb1EEENS1_19SingleTileSchedulerILb0ELb1ELb1ELi128EEEEEEEEEvNT_6ParamsE,"",@"SHT_CUDA_INFO"
	.sectionflags	@""
	.align	4


	//----- nvinfo : EIATTR_CUDA_API_VERSION
	.align		4
        /*0000*/ 	.byte	0x04, 0x37
        /*0002*/ 	.short	(.L_66 - .L_65)
.L_65:
        /*0004*/ 	.word	0x00000082


	//----- nvinfo : EIATTR_KPARAM_INFO
	.align		4
.L_66:
        /*0008*/ 	.byte	0x04, 0x17
        /*000a*/ 	.short	(.L_68 - .L_67)
.L_67:
        /*000c*/ 	.word	0x00000000
        /*0010*/ 	.short	0x0000
        /*0012*/ 	.short	0x0000
        /*0014*/ 	.byte	0x00, 0xf0, 0x01, 0x28


	//----- nvinfo : EIATTR_SPARSE_MMA_MASK
	.align		4
.L_68:
        /*0018*/ 	.byte	0x03, 0x50
        /*001a*/ 	.short	0x0000


	//----- nvinfo : EIATTR_MAXREG_COUNT
	.align		4
        /*001c*/ 	.byte	0x03, 0x1b
        /*001e*/ 	.short	0x00a8


	//----- nvinfo : EIATTR_MERCURY_ISA_VERSION
	.align		4
        /*0020*/ 	.byte	0x03, 0x5f
        /*0022*/ 	.short	0x0101


	//----- nvinfo : EIATTR_VRC_CTA_INIT_COUNT
	.align		4
        /*0024*/ 	.byte	0x02, 0x4a
	.zero		1
	.zero		1


	//----- nvinfo : EIATTR_EXIT_INSTR_OFFSETS
	.align		4
        /*0028*/ 	.byte	0x04, 0x1c
        /*002a*/ 	.short	(.L_70 - .L_69)


	//   ....[0]....
.L_69:
        /*002c*/ 	.word	0x00000010


	//----- nvinfo : EIATTR_MAX_THREADS
	.align		4
.L_70:
        /*0030*/ 	.byte	0x04, 0x05
        /*0032*/ 	.short	(.L_72 - .L_71)
.L_71:
        /*0034*/ 	.word	0x00000180
        /*0038*/ 	.word	0x00000001
        /*003c*/ 	.word	0x00000001


	//----- nvinfo : EIATTR_CBANK_PARAM_SIZE
	.align		4
.L_72:
        /*0040*/ 	.byte	0x03, 0x19
        /*0042*/ 	.short	0x0a00


	//----- nvinfo : EIATTR_PARAM_CBANK
	.align		4
        /*0044*/ 	.byte	0x04, 0x0a
        /*0046*/ 	.short	(.L_74 - .L_73)
	.align		4
.L_73:
        /*0048*/ 	.word	index@(.nv.constant0._ZN7cutlass13device_kernelIN5flash11enable_sm90INS1_16FlashAttnFwdSm90INS1_25CollectiveMainloopFwdSm90ILi2EN4cute5tupleIJNS5_1CILi1EEES8_S8_EEENS6_IJNS7_ILi128EEENS7_ILi160EEENS7_ILi192EEEEEELi128ENS_12float_e4m3_tEfNS_4arch4Sm90ELb0ELb0ELb0ELb0ELb1ELb0ELb0ELb1ELb1ELb1ELb1ELb0EEENS1_21CollectiveEpilogueFwdINS6_IJSA_SA_SB_EEES9_NS_10bfloat16_tESG_Li256ELb0ELb1ELb1ELb1EEENS1_19SingleTileSchedulerILb0ELb1ELb1ELi128EEEEEEEEEvNT_6ParamsE)
        /*004c*/ 	.short	0x0380
        /*004e*/ 	.short	0x0a00


	//----- nvinfo : EIATTR_SW_WAR
	.align		4
.L_74:
        /*0050*/ 	.byte	0x04, 0x36
        /*0052*/ 	.short	(.L_76 - .L_75)
.L_75:
        /*0054*/ 	.word	0x00000008
.L_76:


//--------------------- .nv.info._ZN7cutlass13device_kernelIN5flash11enable_sm90INS1_16FlashAttnFwdSm90INS1_25CollectiveMainloopFwdSm90ILi2EN4cute5tupleIJNS5_1CILi1EEES8_S8_EEENS6_IJNS7_ILi128EEENS7_ILi160EEENS7_ILi192EEEEEELi128ENS_12float_e4m3_tEfNS_4arch4Sm90ELb0ELb0ELb0ELb1ELb1ELb0ELb0ELb1ELb1ELb1ELb1ELb0EEENS1_21CollectiveEpilogueFwdINS6_IJSA_SA_SB_EEES9_NS_10bfloat16_tESG_Li256ELb1ELb1ELb1ELb1EEENS1_36VarlenDynamicPersistentTileSchedulerILi128ELi160ELi256ELi128ELb1ELb1ELb1ELb0ELb1ELb1EEEEEEEEEvNT_6ParamsE --------------------------
	.section	.nv.info._ZN7cutlass13device_kernelIN5flash11enable_sm90INS1_16FlashAttnFwdSm90INS1_25CollectiveMainloopFwdSm90ILi2EN4cute5tupleIJNS5_1CILi1EEES8_S8_EEENS6_IJNS7_ILi128EEENS7_ILi160EEENS7_ILi192EEEEEELi128ENS_12float_e4m3_tEfNS_4arch4Sm90ELb0ELb0ELb0ELb1ELb1ELb0ELb0ELb1ELb1ELb1ELb1ELb0EEENS1_21CollectiveEpilogueFwdINS6_IJSA_SA_SB_EEES9_NS_10bfloat16_tESG_Li256ELb1ELb1ELb1ELb1EEENS1_36VarlenDynamicPersistentTileSchedulerILi128ELi160ELi256ELi128ELb1ELb1ELb1ELb0ELb1ELb1EEEEEEEEEvNT_6ParamsE,"",@"SHT_CUDA_INFO"
	.sectionflags	@""
	.align	4


	//----- nvinfo : EIATTR_CUDA_API_VERSION
	.align		4
        /*0000*/ 	.byte	0x04, 0x37
        /*0002*/ 	.short	(.L_78 - .L_77)
.L_77:
        /*0004*/ 	.word	0x00000082


	//----- nvinfo : EIATTR_KPARAM_INFO
	.align		4
.L_78:
        /*0008*/ 	.byte	0x04, 0x17
        /*000a*/ 	.short	(.L_80 - .L_79)
.L_79:
        /*000c*/ 	.word	0x00000000
        /*0010*/ 	.short	0x0000
        /*0012*/ 	.short	0x0000
        /*0014*/ 	.byte	0x00, 0xf0, 0x01, 0x2a


	//----- nvinfo : EIATTR_SPARSE_MMA_MASK
	.align		4
.L_80:
        /*0018*/ 	.byte	0x03, 0x50
        /*001a*/ 	.short	0x0000


	//----- nvinfo : EIATTR_MAXREG_COUNT
	.align		4
        /*001c*/ 	.byte	0x03, 0x1b
        /*001e*/ 	.short	0x00a8


	//----- nvinfo : EIATTR_MERCURY_ISA_VERSION
	.align		4
        /*0020*/ 	.byte	0x03, 0x5f
        /*0022*/ 	.short	0x0101


	//----- nvinfo : EIATTR_VRC_CTA_INIT_COUNT
	.align		4
        /*0024*/ 	.byte	0x02, 0x4a
	.zero		1
	.zero		1


	//----- nvinfo : EIATTR_EXIT_INSTR_OFFSETS
	.align		4
        /*0028*/ 	.byte	0x04, 0x1c
        /*002a*/ 	.short	(.L_82 - .L_81)


	//   ....[0]....
.L_81:
        /*002c*/ 	.word	0x00000010


	//----- nvinfo : EIATTR_MAX_THREADS
	.align		4
.L_82:
        /*0030*/ 	.byte	0x04, 0x05
        /*0032*/ 	.short	(.L_84 - .L_83)
.L_83:
        /*0034*/ 	.word	0x00000180
        /*0038*/ 	.word	0x00000001
        /*003c*/ 	.word	0x00000001


	//----- nvinfo : EIATTR_CBANK_PARAM_SIZE
	.align		4
.L_84:
        /*0040*/ 	.byte	0x03, 0x19
        /*0042*/ 	.short	0x0a80


	//----- nvinfo : EIATTR_PARAM_CBANK
	.align		4
        /*0044*/ 	.byte	0x04, 0x0a
        /*0046*/ 	.short	(.L_86 - .L_85)
	.align		4
.L_85:
        /*0048*/ 	.word	index@(.nv.constant0._ZN7cutlass13device_kernelIN5flash11enable_sm90INS1_16FlashAttnFwdSm90INS1_25CollectiveMainloopFwdSm90ILi2EN4cute5tupleIJNS5_1CILi1EEES8_S8_EEENS6_IJNS7_ILi128EEENS7_ILi160EEENS7_ILi192EEEEEELi128ENS_12float_e4m3_tEfNS_4arch4Sm90ELb0ELb0ELb0ELb1ELb1ELb0ELb0ELb1ELb1ELb1ELb1ELb0EEENS1_21CollectiveEpilogueFwdINS6_IJSA_SA_SB_EEES9_NS_10bfloat16_tESG_Li256ELb1ELb1ELb1ELb1EEENS1_36VarlenDynamicPersistentTileSchedulerILi128ELi160ELi256ELi128ELb1ELb1ELb1ELb0ELb1ELb1EEEEEEEEEvNT_6ParamsE)
        /*004c*/ 	.short	0x0380
        /*004e*/ 	.short	0x0a80


	//----- nvinfo : EIATTR_SW_WAR
	.align		4
.L_86:
        /*0050*/ 	.byte	0x04, 0x36
        /*0052*/ 	.short	(.L_88 - .L_87)
.L_87:
        /*0054*/ 	.word	0x00000008
.L_88:


//--------------------- .nv.info._ZN7cutlass13device_kernelIN5flash11enable_sm90INS1_16FlashAttnFwdSm90INS1_25CollectiveMainloopFwdSm90ILi2EN4cute5tupleIJNS5_1CILi1EEES8_S8_EEENS6_IJNS7_ILi128EEENS7_ILi160EEENS7_ILi192EEEEEELi128ENS_12float_e4m3_tEfNS_4arch4Sm90ELb0ELb0ELb0ELb1ELb1ELb1ELb0ELb1ELb1ELb1ELb1ELb0EEENS1_21CollectiveEpilogueFwdINS6_IJSA_SA_SB_EEES9_NS_10bfloat16_tESG_Li256ELb1ELb1ELb1ELb1EEENS1_36VarlenDynamicPersistentTileSchedulerILi128ELi160ELi256ELi128ELb1ELb1ELb1ELb0ELb1ELb1EEEEEEEEEvNT_6ParamsE --------------------------
	.section	.nv.info._ZN7cutlass13device_kernelIN5flash11enable_sm90INS1_16FlashAttnFwdSm90INS1_25CollectiveMainloopFwdSm90ILi2EN4cute5tupleIJNS5_1CILi1EEES8_S8_EEENS6_IJNS7_ILi128EEENS7_ILi160EEENS7_ILi192EEEEEELi128ENS_12float_e4m3_tEfNS_4arch4Sm90ELb0ELb0ELb0ELb1ELb1ELb1ELb0ELb1ELb1ELb1ELb1ELb0EEENS1_21CollectiveEpilogueFwdINS6_IJSA_SA_SB_EEES9_NS_10bfloat16_tESG_Li256ELb1ELb1ELb1ELb1EEENS1_36VarlenDynamicPersistentTileSchedulerILi128ELi160ELi256ELi128ELb1ELb1ELb1ELb0ELb1ELb1EEEEEEEEEvNT_6ParamsE,"",@"SHT_CUDA_INFO"
	.sectionflags	@""
	.align	4


	//----- nvinfo : EIATTR_CUDA_API_VERSION
	.align		4
        /*0000*/ 	.byte	0x04, 0x37
        /*0002*/ 	.short	(.L_90 - .L_89)
.L_89:
        /*0004*/ 	.word	0x00000082


	//----- nvinfo : EIATTR_KPARAM_INFO
	.align		4
.L_90:
        /*0008*/ 	.byte	0x04, 0x17
        /*000a*/ 	.short	(.L_92 - .L_91)
.L_91:
        /*000c*/ 	.word	0x00000000
        /*0010*/ 	.short	0x0000
        /*0012*/ 	.short	0x0000
        /*0014*/ 	.byte	0x00, 0xf0, 0x01, 0x2a


	//----- nvinfo : EIATTR_SPARSE_MMA_MASK
	.align		4
.L_92:
        /*0018*/ 	.byte	0x03, 0x50
        /*001a*/ 	.short	0x0000


	//----- nvinfo : EIATTR_MAXREG_COUNT
	.align		4
        /*001c*/ 	.byte	0x03, 0x1b
        /*001e*/ 	.short	0x00a8


	//----- nvinfo : EIATTR_MERCURY_ISA_VERSION
	.align		4
        /*0020*/ 	.byte	0x03, 0x5f
        /*0022*/ 	.short	0x0101


	//----- nvinfo : EIATTR_VRC_CTA_INIT_COUNT
	.align		4
        /*0024*/ 	.byte	0x02, 0x4a
	.zero		1
	.zero		1


	//----- nvinfo : EIATTR_EXIT_INSTR_OFFSETS
	.align		4
        /*0028*/ 	.byte	0x04, 0x1c
        /*002a*/ 	.short	(.L_94 - .L_93)


	//   ....[0]....
.L_93:
        /*002c*/ 	.word	0x00000010


	//----- nvinfo : EIATTR_MAX_THREADS
	.align		4
.L_94:
        /*0030*/ 	.byte	0x04, 0x05
        /*0032*/ 	.short	(.L_96 - .L_95)
.L_95:
        /*0034*/ 	.word	0x00000180
        /*0038*/ 	.word	0x00000001
        /*003c*/ 	.word	0x00000001


	//----- nvinfo : EIATTR_CBANK_PARAM_SIZE
	.align		4
.L_96:
        /*0040*/ 	.byte	0x03, 0x19
        /*0042*/ 	.short	0x0a80


	//----- nvinfo : EIATTR_PARAM_CBANK
	.align		4
        /*0044*/ 	.byte	0x04, 0x0a
        /*0046*/ 	.short	(.L_98 - .L_97)
	.align		4
.L_97:
        /*0048*/ 	.word	index@(.nv.constant0._ZN7cutlass13device_kernelIN5flash11enable_sm90INS1_16FlashAttnFwdSm90INS1_25CollectiveMainloopFwdSm90ILi2EN4cute5tupleIJNS5_1CILi1EEES8_S8_EEENS6_IJNS7_ILi128EEENS7_ILi160EEENS7_ILi192EEEEEELi128ENS_12float_e4m3_tEfNS_4arch4Sm90ELb0ELb0ELb0ELb1ELb1ELb1ELb0ELb1ELb1ELb1ELb1ELb0EEENS1_21CollectiveEpilogueFwdINS6_IJSA_SA_SB_EEES9_NS_10bfloat16_tESG_Li256ELb1ELb1ELb1ELb1EEENS1_36VarlenDynamicPersistentTileSchedulerILi128ELi160ELi256ELi128ELb1ELb1ELb1ELb0ELb1ELb1EEEEEEEEEvNT_6ParamsE)
        /*004c*/ 	.short	0x0380
        /*004e*/ 	.short	0x0a80


	//----- nvinfo : EIATTR_SW_WAR
	.align		4
.L_98:
        /*0050*/ 	.byte	0x04, 0x36
        /*0052*/ 	.short	(.L_100 - .L_99)
.L_99:
        /*0054*/ 	.word	0x00000008
.L_100:


//--------------------- .nv.info._ZN7cutlass13device_kernelIN5flash11enable_sm90INS1_16FlashAttnFwdSm90INS1_25CollectiveMainloopFwdSm90ILi2EN4cute5tupleIJNS5_1CILi1EEES8_S8_EEENS6_IJNS7_ILi128EEESA_NS7_ILi192EEEEEELi128ENS_12float_e4m3_tEfNS_4arch4Sm90ELb0ELb1ELb0ELb0ELb1ELb0ELb0ELb1ELb1ELb1ELb1ELb0EEENS1_21CollectiveEpilogueFwdINS6_IJSA_SA_SA_EEES9_NS_10bfloat16_tESF_Li256ELb0ELb1ELb1ELb1EEENS1_19SingleTileSchedulerILb0ELb1ELb1ELi128EEEEEEEEEvNT_6ParamsE --------------------------
	.section	.nv.info._ZN7cutlass13device_kernelIN5flash11enable_sm90INS1_16FlashAttnFwdSm90INS1_25CollectiveMainloopFwdSm90ILi2EN4cute5tupleIJNS5_1CILi1EEES8_S8_EEENS6_IJNS7_ILi128EEESA_NS7_ILi192EEEEEELi128ENS_12float_e4m3_tEfNS_4arch4Sm90ELb0ELb1ELb0ELb0ELb1ELb0ELb0ELb1ELb1ELb1ELb1ELb0EEENS1_21CollectiveEpilogueFwdINS6_IJSA_SA_SA_EEES9_NS_10bfloat16_tESF_Li256ELb0ELb1ELb1ELb1EEENS1_19SingleTileSchedulerILb0ELb1ELb1ELi128EEEEEEEEEvNT_6ParamsE,"",@"SHT_CUDA_INFO"
	.sectionflags	@""
	.align	4


	//----- nvinfo : EIATTR_CUDA_API_VERSION
	.align		4
        /*0000*/ 	.byte	0x04, 0x37
        /*0002*/ 	.short	(.L_102 - .L_101)
.L_101:
        /*0004*/ 	.word	0x00000082


	//----- nvinfo : EIATTR_KPARAM_INFO
	.align		4
.L_102:
        /*0008*/ 	.byte	0x04, 0x17
        /*000a*/ 	.short	(.L_104 - .L_103)
.L_103:
        /*000c*/ 	.word	0x00000000
        /*0010*/ 	.short	0x0000
        /*0012*/ 	.short	0x0000
        /*0014*/ 	.byte	0x00, 0xf0, 0x01, 0x28


	//----- nvinfo : EIATTR_SPARSE_MMA_MASK
	.align		4
.L_104:
        /*0018*/ 	.byte	0x03, 0x50
        /*001a*/ 	.short	0x0000


	//----- nvinfo : EIATTR_MAXREG_COUNT
	.align		4
        /*001c*/ 	.byte	0x03, 0x1b
        /*001e*/ 	.short	0x00a8


	//----- nvinfo : EIATTR_MERCURY_ISA_VERSION
	.align		4
        /*0020*/ 	.byte	0x03, 0x5f
        /*0022*/ 	.short	0x0101


	//----- nvinfo : EIATTR_VRC_CTA_INIT_COUNT
	.align		4
        /*0024*/ 	.byte	0x02, 0x4a
	.zero		1
	.zero		1


	//----- nvinfo : EIATTR_EXIT_INSTR_OFFSETS
	.align		4
        /*0028*/ 	.byte	0x04, 0x1c
        /*002a*/ 	.short	(.L_106 - .L_105)


	//   ....[0]....
.L_105:
        /*002c*/ 	.word	0x00000010


	//----- nvinfo : EIATTR_MAX_THREADS
	.align		4
.L_106:
        /*0030*/ 	.byte	0x04, 0x05
        /*0032*/ 	.short	(.L_108 - .L_107)
.L_107:
        /*0034*/ 	.word	0x00000180
        /*0038*/ 	.word	0x00000001
        /*003c*/ 	.word	0x00000001


	//----- nvinfo : EIATTR_CBANK_PARAM_SIZE
	.align		4
.L_108:
        /*0040*/ 	.byte	0x03, 0x19
        /*0042*/ 	.short	0x0a00


	//----- nvinfo : EIATTR_PARAM_CBANK
	.align		4
        /*0044*/ 	.byte	0x04, 0x0a
        /*0046*/ 	.short	(.L_110 - .L_109)
	.align		4
.L_109:
        /*0048*/ 	.word	index@(.nv.constant0._ZN7cutlass13device_kernelIN5flash11enable_sm90INS1_16FlashAttnFwdSm90INS1_25CollectiveMainloopFwdSm90ILi2EN4cute5tupleIJNS5_1CILi1EEES8_S8_EEENS6_IJNS7_ILi128EEESA_NS7_ILi192EEEEEELi128ENS_12float_e4m3_tEfNS_4arch4Sm90ELb0ELb1ELb0ELb0ELb1ELb0ELb0ELb1ELb1ELb1ELb1ELb0EEENS1_21CollectiveEpilogueFwdINS6_IJSA_SA_SA_EEES9_NS_10bfloat16_tESF_Li256ELb0ELb1ELb1ELb1EEENS1_19SingleTileSchedulerILb0ELb1ELb1ELi128EEEEEEEEEvNT_6ParamsE)
        /*004c*/ 	.short	0x0380
        /*004e*/ 	.short	0x0a00


	//----- nvinfo : EIATTR_SW_WAR
	.align		4
.L_110:
        /*0050*/ 	.byte	0x04, 0x36
        /*0052*/ 	.short	(.L_112 - .L_111)
.L_111:
        /*0054*/ 	.word	0x00000008
.L_112:


//--------------------- .nv.info._ZN7cutlass13device_kernelIN5flash11enable_sm90INS1_16FlashAttnFwdSm90INS1_25CollectiveMainloopFwdSm90ILi2EN4cute5tupleIJNS5_1CILi1EEES8_S8_EEENS6_IJNS7_ILi128EEESA_NS7_ILi192EEEEEELi128ENS_12float_e4m3_tEfNS_4arch4Sm90ELb0ELb1ELb0ELb1ELb1ELb0ELb0ELb1ELb1ELb1ELb1ELb0EEENS1_21CollectiveEpilogueFwdINS6_IJSA_SA_SA_EEES9_NS_10bfloat16_tESF_Li256ELb1ELb1ELb1ELb1EEENS1_36VarlenDynamicPersistentTileSchedulerILi128ELi128ELi256ELi128ELb1ELb1ELb1ELb1ELb0ELb1EEEEEEEEEvNT_6ParamsE --------------------------
	.section	.nv.info._ZN7cutlass13device_kernelIN5flash11enable_sm90INS1_16FlashAttnFwdSm90INS1_25CollectiveMainloopFwdSm90ILi2EN4cute5tupleIJNS5_1CILi1EEES8_S8_EEENS6_IJNS7_ILi128EEESA_NS7_ILi192EEEEEELi128ENS_12float_e4m3_tEfNS_4arch4Sm90ELb0ELb1ELb0ELb1ELb1ELb0ELb0ELb1ELb1ELb1ELb1ELb0EEENS1_21CollectiveEpilogueFwdINS6_IJSA_SA_SA_EEES9_NS_10bfloat16_tESF_Li256ELb1ELb1ELb1ELb1EEENS1_36VarlenDynamicPersistentTileSchedulerILi128ELi128ELi256ELi128ELb1ELb1ELb1ELb1ELb0ELb1EEEEEEEEEvNT_6ParamsE,"",@"SHT_CUDA_INFO"
	.sectionflags	@""
	.align	4


	//----- nvinfo : EIATTR_CUDA_API_VERSION
	.align		4
        /*0000*/ 	.byte	0x04, 0x37
        /*0002*/ 	.short	(.L_114 - .L_113)
.L_113:
        /*0004*/ 	.word	0x00000082


	//----- nvinfo : EIATTR_KPARAM_INFO
	.align		4
.L_114:
        /*0008*/ 	.byte	0x04, 0x17
        /*000a*/ 	.short	(.L_116 - .L_115)
.L_115:
        /*000c*/ 	.word	0x00000000
        /*0010*/ 	.short	0x0000
        /*0012*/ 	.short	0x0000
        /*0014*/ 	.byte	0x00, 0xf0, 0x01, 0x2a


	//----- nvinfo : EIATTR_SPARSE_MMA_MASK
	.align		4
.L_116:
        /*0018*/ 	.byte	0x03, 0x50
        /*001a*/ 	.short	0x0000


	//----- nvinfo : EIATTR_MAXREG_COUNT
	.align		4
        /*001c*/ 	.byte	0x03, 0x1b
        /*001e*/ 	.short	0x00a8


	//----- nvinfo : EIATTR_MERCURY_ISA_VERSION
	.align		4
        /*0020*/ 	.byte	0x03, 0x5f
        /*0022*/ 	.short	0x0101


	//----- nvinfo : EIATTR_VRC_CTA_INIT_COUNT
	.align		4
        /*0024*/ 	.byte	0x02, 0x4a
	.zero		1
	.zero		1


	//----- nvinfo : EIATTR_EXIT_INSTR_OFFSETS
	.align		4
        /*0028*/ 	.byte	0x04, 0x1c
        /*002a*/ 	.short	(.L_118 - .L_117)


	//   ....[0]....
.L_117:
        /*002c*/ 	.word	0x00000010


	//----- nvinfo : EIATTR_MAX_THREADS
	.align		4
.L_118:
        /*0030*/ 	.byte	0x04, 0x05
        /*0032*/ 	.short	(.L_120 - .L_119)
.L_119:
        /*0034*/ 	.word	0x00000180
        /*0038*/ 	.word	0x00000001
        /*003c*/ 	.word	0x00000001


	//----- nvinfo : EIATTR_CBANK_PARAM_SIZE
	.align		4
.L_120:
        /*0040*/ 	.byte	0x03, 0x19
        /*0042*/ 	.short	0x0a80


	//----- nvinfo : EIATTR_PARAM_CBANK
	.align		4
        /*0044*/ 	.byte	0x04, 0x0a
        /*0046*/ 	.short	(.L_122 - .L_121)
	.align		4
.L_121:
        /*0048*/ 	.word	index@(.nv.constant0._ZN7cutlass13device_kernelIN5flash11enable_sm90INS1_16FlashAttnFwdSm90INS1_25CollectiveMainloopFwdSm90ILi2EN4cute5tupleIJNS5_1CILi1EEES8_S8_EEENS6_IJNS7_ILi128EEESA_NS7_ILi192EEEEEELi128ENS_12float_e4m3_tEfNS_4arch4Sm90ELb0ELb1ELb0ELb1ELb1ELb0ELb0ELb1ELb1ELb1ELb1ELb0EEENS1_21CollectiveEpilogueFwdINS6_IJSA_SA_SA_EEES9_NS_10bfloat16_tESF_Li256ELb1ELb1ELb1ELb1EEENS1_36VarlenDynamicPersistentTileSchedulerILi128ELi128ELi256ELi128ELb1ELb1ELb1ELb1ELb0ELb1EEEEEEEEEvNT_6ParamsE)
        /*004c*/ 	.short	0x0380
        /*004e*/ 	.short	0x0a80


	//----- nvinfo : EIATTR_SW_WAR
	.align		4
.L_122:
        /*0050*/ 	.byte	0x04, 0x36
        /*0052*/ 	.short	(.L_124 - .L_123)
.L_123:
        /*0054*/ 	.word	0x00000008
.L_124:


//--------------------- .nv.info._ZN7cutlass13device_kernelIN5flash11enable_sm90INS1_16FlashAttnFwdSm90INS1_25CollectiveMainloopFwdSm90ILi2EN4cute5tupleIJNS5_1CILi1EEES8_S8_EEENS6_IJNS7_ILi128EEESA_NS7_ILi192EEEEEELi128ENS_12float_e4m3_tEfNS_4arch4Sm90ELb0ELb1ELb0ELb1ELb1ELb1ELb0ELb1ELb1ELb1ELb1ELb0EEENS1_21CollectiveEpilogueFwdINS6_IJSA_SA_SA_EEES9_NS_10bfloat16_tESF_Li256ELb1ELb1ELb1ELb1EEENS1_36VarlenDynamicPersistentTileSchedulerILi128ELi128ELi256ELi128ELb1ELb1ELb1ELb1ELb0ELb1EEEEEEEEEvNT_6ParamsE --------------------------
	.section	.nv.info._ZN7cutlass13device_kernelIN5flash11enable_sm90INS1_16FlashAttnFwdSm90INS1_25CollectiveMainloopFwdSm90ILi2EN4cute5tupleIJNS5_1CILi1EEES8_S8_EEENS6_IJNS7_ILi128EEESA_NS7_ILi192EEEEEELi128ENS_12float_e4m3_tEfNS_4arch4Sm90ELb0ELb1ELb0ELb1ELb1ELb1ELb0ELb1ELb1ELb1ELb1ELb0EEENS1_21CollectiveEpilogueFwdINS6_IJSA_SA_SA_EEES9_NS_10bfloat16_tESF_Li256ELb1ELb1ELb1ELb1EEENS1_36VarlenDynamicPersistentTileSchedulerILi128ELi128ELi256ELi128ELb1ELb1ELb1ELb1ELb0ELb1EEEEEEEEEvNT_6ParamsE,"",@"SHT_CUDA_INFO"
	.sectionflags	@""
	.align	4


	//----- nvinfo : EIATTR_CUDA_API_VERSION
	.align		4
        /*0000*/ 	.byte	0x04, 0x37
        /*0002*/ 	.short	(.L_126 - .L_125)
.L_125:
        /*0004*/ 	.word	0x00000082


	//----- nvinfo : EIATTR_KPARAM_INFO
	.align		4
.L_126:
        /*0008*/ 	.byte	0x04, 0x17
        /*000a*/ 	.short	(.L_128 - .L_127)
.L_127:
        /*000c*/ 	.word	0x00000000
        /*0010*/ 	.short	0x0000
        /*0012*/ 	.short	0x0000
        /*0014*/ 	.byte	0x00, 0xf0, 0x01, 0x2a


	//----- nvinfo : EIATTR_SPARSE_MMA_MASK
	.align		4
.L_128:
        /*0018*/ 	.byte	0x03, 0x50
        /*001a*/ 	.short	0x0000


	//----- nvinfo : EIATTR_MAXREG_COUNT
	.align		4
        /*001c*/ 	.byte	0x03, 0x1b
        /*001e*/ 	.short	0x00a8


	//----- nvinfo : EIATTR_MERCURY_ISA_VERSION
	.align		4
        /*0020*/ 	.byte	0x03, 0x5f
        /*0022*/ 	.short	0x0101


	//----- nvinfo : EIATTR_VRC_CTA_INIT_COUNT
	.align		4
        /*0024*/ 	.byte	0x02, 0x4a
	.zero		1
	.zero		1


	//----- nvinfo : EIATTR_EXIT_INSTR_OFFSETS
	.align		4
        /*0028*/ 	.byte	0x04, 0x1c
        /*002a*/ 	.short	(.L_130 - .L_129)


	//   ....[0]....
.L_129:
        /*002c*/ 	.word	0x00000010


	//----- nvinfo : EIATTR_MAX_THREADS
	.align		4
.L_130:
        /*0030*/ 	.byte	0x04, 0x05
        /*0032*/ 	.short	(.L_132 - .L_131)
.L_131:
        /*0034*/ 	.word	0x00000180
        /*0038*/ 	.word	0x00000001
        /*003c*/ 	.word	0x00000001


	//----- nvinfo : EIATTR_CBANK_PARAM_SIZE
	.align		4
.L_132:
        /*0040*/ 	.byte	0x03, 0x19
        /*0042*/ 	.short	0x0a80


	//----- nvinfo : EIATTR_PARAM_CBANK
	.align		4
        /*0044*/ 	.byte	0x04, 0x0a
        /*0046*/ 	.short	(.L_134 - .L_133)
	.align		4
.L_133:
        /*0048*/ 	.word	index@(.nv.constant0._ZN7cutlass13device_kernelIN5flash11enable_sm90INS1_16FlashAttnFwdSm90INS1_25CollectiveMainloopFwdSm90ILi2EN4cute5tupleIJNS5_1CILi1EEES8_S8_EEENS6_IJNS7_ILi128EEESA_NS7_ILi192EEEEEELi128ENS_12float_e4m3_tEfNS_4arch4Sm90ELb0ELb1ELb0ELb1ELb1ELb1ELb0ELb1ELb1ELb1ELb1ELb0EEENS1_21CollectiveEpilogueFwdINS6_IJSA_SA_SA_EEES9_NS_10bfloat16_tESF_Li256ELb1ELb1ELb1ELb1EEENS1_36VarlenDynamicPersistentTileSchedulerILi128ELi128ELi256ELi128ELb1ELb1ELb1ELb1ELb0ELb1EEEEEEEEEvNT_6ParamsE)
        /*004c*/ 	.short	0x0380
        /*004e*/ 	.short	0x0a80


	//----- nvinfo : EIATTR_SW_WAR
	.align		4
.L_134:
        /*0050*/ 	.byte	0x04, 0x36
        /*0052*/ 	.short	(.L_136 - .L_135)
.L_135:
        /*0054*/ 	.word	0x00000008
.L_136:


//--------------------- .nv.info._ZN7cutlass13device_kernelIN5flash11enable_sm90INS1_16FlashAttnFwdSm90INS1_25CollectiveMainloopFwdSm90ILi2EN4cute5tupleIJNS5_1CILi1EEES8_S8_EEENS6_IJNS7_ILi128EEENS7_ILi160EEENS7_ILi192EEEEEELi128ENS_12float_e4m3_tEfNS_4arch4Sm90ELb1ELb0ELb0ELb0ELb1ELb0ELb0ELb1ELb1ELb1ELb1ELb0EEENS1_21CollectiveEpilogueFwdINS6_IJSA_SA_SB_EEES9_NS_10bfloat16_tESG_Li256ELb0ELb1ELb1ELb1EEENS1_19SingleTileSchedulerILb0ELb1ELb1ELi128EEEEEEEEEvNT_6ParamsE --------------------------
	.section	.nv.info._ZN7cutlass13device_kernelIN5flash11enable_sm90INS1_16FlashAttnFwdSm90INS1_25CollectiveMainloopFwdSm90ILi2EN4cute5tupleIJNS5_1CILi1EEES8_S8_EEENS6_IJNS7_ILi128EEENS7_ILi160EEENS7_ILi192EEEEEELi128ENS_12float_e4m3_tEfNS_4arch4Sm90ELb1ELb0ELb0ELb0ELb1ELb0ELb0ELb1ELb1ELb1ELb1ELb0EEENS1_21CollectiveEpilogueFwdINS6_IJSA_SA_SB_EEES9_NS_10bfloat16_tESG_Li256ELb0ELb1ELb1ELb1EEENS1_19SingleTileSchedulerILb0ELb1ELb1ELi128EEEEEEEEEvNT_6ParamsE,"",@"SHT_CUDA_INFO"
	.sectionflags	@""
	.align	4


	//----- nvinfo : EIATTR_CUDA_API_VERSION
	.align		4
        /*0000*/ 	.byte	0x04, 0x37
        /*0002*/ 	.short	(.L_138 - .L_137)
.L_137:
        /*0004*/ 	.word	0x00000082


	//----- nvinfo : EIATTR_KPARAM_INFO
	.align		4
.L_138:
        /*0008*/ 	.byte	0x04, 0x17
        /*000a*/ 	.short	(.L_140 - .L_139)
.L_139:
        /*000c*/ 	.word	0x00000000
        /*0010*/ 	.short	0x0000
        /*0012*/ 	.short	0x0000
        /*0014*/ 	.byte	0x00, 0xf0, 0x01, 0x28


	//----- nvinfo : EIATTR_SPARSE_MMA_MASK
	.align		4
.L_140:
        /*0018*/ 	.byte	0x03, 0x50
        /*001a*/ 	.short	0x0000


	//----- nvinfo : EIATTR_MAXREG_COUNT
	.align		4
        /*001c*/ 	.byte	0x03, 0x1b
        /*001e*/ 	.short	0x00a8


	//----- nvinfo : EIATTR_MERCURY_ISA_VERSION
	.align		4
        /*0020*/ 	.byte	0x03, 0x5f
        /*0022*/ 	.short	0x0101


	//----- nvinfo : EIATTR_VRC_CTA_INIT_COUNT
	.align		4
        /*0024*/ 	.byte	0x02, 0x4a
	.zero		1
	.zero		1


	//----- nvinfo : EIATTR_EXIT_INSTR_OFFSETS
	.align		4
        /*0028*/ 	.byte	0x04, 0x1c
        /*002a*/ 	.short	(.L_142 - .L_141)


	//   ....[0]....
.L_141:
        /*002c*/ 	.word	0x00000010


	//----- nvinfo : EIATTR_MAX_THREADS
	.align		4
.L_142:
        /*0030*/ 	.byte	0x04, 0x05
        /*0032*/ 	.short	(.L_144 - .L_143)
.L_143:
        /*0034*/ 	.word	0x00000180
        /*0038*/ 	.word	0x00000001
        /*003c*/ 	.word	0x00000001


	//----- nvinfo : EIATTR_CBANK_PARAM_SIZE
	.align		4
.L_144:
        /*0040*/ 	.byte	0x03, 0x19
        /*0042*/ 	.short	0x0a00


	//----- nvinfo : EIATTR_PARAM_CBANK
	.align		4
        /*0044*/ 	.byte	0x04, 0x0a
        /*0046*/ 	.short	(.L_146 - .L_145)
	.align		4
.L_145:
        /*0048*/ 	.word	index@(.nv.constant0._ZN7cutlass13device_kernelIN5flash11enable_sm90INS1_16FlashAttnFwdSm90INS1_25CollectiveMainloopFwdSm90ILi2EN4cute5tupleIJNS5_1CILi1EEES8_S8_EEENS6_IJNS7_ILi128EEENS7_ILi160EEENS7_ILi192EEEEEELi128ENS_12float_e4m3_tEfNS_4arch4Sm90ELb1ELb0ELb0ELb0ELb1ELb0ELb0ELb1ELb1ELb1ELb1ELb0EEENS1_21CollectiveEpilogueFwdINS6_IJSA_SA_SB_EEES9_NS_10bfloat16_tESG_Li256ELb0ELb1ELb1ELb1EEENS1_19SingleTileSchedulerILb0ELb1ELb1ELi128EEEEEEEEEvNT_6ParamsE)
        /*004c*/ 	.short	0x0380
        /*004e*/ 	.short	0x0a00


	//----- nvinfo : EIATTR_SW_WAR
	.align		4
.L_146:
        /*0050*/ 	.byte	0x04, 0x36
        /*0052*/ 	.short	(.L_148 - .L_147)
.L_147:
        /*0054*/ 	.word	0x00000008
.L_148:


//--------------------- .nv.info._ZN7cutlass13device_kernelIN5flash11enable_sm90INS1_16FlashAttnFwdSm90INS1_25CollectiveMainloopFwdSm90ILi2EN4cute5tupleIJNS5_1CILi1EEES8_S8_EEENS6_IJNS7_ILi128EEENS7_ILi160EEENS7_ILi192EEEEEELi128ENS_12float_e4m3_tEfNS_4arch4Sm90ELb1ELb0ELb0ELb1ELb1ELb0ELb0ELb1ELb1ELb1ELb1ELb0EEENS1_21CollectiveEpilogueFwdINS6_IJSA_SA_SB_EEES9_NS_10bfloat16_tESG_Li256ELb1ELb1ELb1ELb1EEENS1_36VarlenDynamicPersistentTileSchedulerILi128ELi160ELi256ELi128ELb1ELb1ELb1ELb1ELb1ELb1EEEEEEEEEvNT_6ParamsE --------------------------
	.section	.nv.info._ZN7cutlass13device_kernelIN5flash11enable_sm90INS1_16FlashAttnFwdSm90INS1_25CollectiveMainloopFwdSm90ILi2EN4cute5tupleIJNS5_1CILi1EEES8_S8_EEENS6_IJNS7_ILi128EEENS7_ILi160EEENS7_ILi192EEEEEELi128ENS_12float_e4m3_tEfNS_4arch4Sm90ELb1ELb0ELb0ELb1ELb1ELb0ELb0ELb1ELb1ELb1ELb1ELb0EEENS1_21CollectiveEpilogueFwdINS6_IJSA_SA_SB_EEES9_NS_10bfloat16_tESG_Li256ELb1ELb1ELb1ELb1EEENS1_36VarlenDynamicPersistentTileSchedulerILi128ELi160ELi256ELi128ELb1ELb1ELb1ELb1ELb1ELb1EEEEEEEEEvNT_6ParamsE,"",@"SHT_CUDA_INFO"
	.sectionflags	@""
	.align	4


	//----- nvinfo : EIATTR_CUDA_API_VERSION
	.align		4
        /*0000*/ 	.byte	0x04, 0x37
        /*0002*/ 	.short	(.L_150 - .L_149)
.L_149:
        /*0004*/ 	.word	0x00000082


	//----- nvinfo : EIATTR_KPARAM_INFO
	.align		4
.L_150:
        /*0008*/ 	.byte	0x04, 0x17
        /*000a*/ 	.short	(.L_152 - .L_151)
.L_151:
        /*000c*/ 	.word	0x00000000
        /*0010*/ 	.short	0x0000
        /*0012*/ 	.short	0x0000
        /*0014*/ 	.byte	0x00, 0xf0, 0x01, 0x2a


	//----- nvinfo : EIATTR_SPARSE_MMA_MASK
	.align		4
.L_152:
        /*0018*/ 	.byte	0x03, 0x50
        /*001a*/ 	.short	0x0000


	//----- nvinfo : EIATTR_MAXREG_COUNT
	.align		4
        /*001c*/ 	.byte	0x03, 0x1b
        /*001e*/ 	.short	0x00a8


	//----- nvinfo : EIATTR_MERCURY_ISA_VERSION
	.align		4
        /*0020*/ 	.byte	0x03, 0x5f
        /*0022*/ 	.short	0x0101


	//----- nvinfo : EIATTR_VRC_CTA_INIT_COUNT
	.align		4
        /*0024*/ 	.byte	0x02, 0x4a
	.zero		1
	.zero		1


	//----- nvinfo : EIATTR_EXIT_INSTR_OFFSETS
	.align		4
        /*0028*/ 	.byte	0x04, 0x1c
        /*002a*/ 	.short	(.L_154 - .L_153)


	//   ....[0]....
.L_153:
        /*002c*/ 	.word	0x00000010


	//----- nvinfo : EIATTR_MAX_THREADS
	.align		4
.L_154:
        /*0030*/ 	.byte	0x04, 0x05
        /*0032*/ 	.short	(.L_156 - .L_155)
.L_155:
        /*0034*/ 	.word	0x00000180
        /*0038*/ 	.word	0x00000001
        /*003c*/ 	.word	0x00000001


	//----- nvinfo : EIATTR_CBANK_PARAM_SIZE
	.align		4
.L_156:
        /*0040*/ 	.byte	0x03, 0x19
        /*0042*/ 	.short	0x0a80


	//----- nvinfo : EIATTR_PARAM_CBANK
	.align		4
        /*0044*/ 	.byte	0x04, 0x0a
        /*0046*/ 	.short	(.L_158 - .L_157)
	.align		4
.L_157:
        /*0048*/ 	.word	index@(.nv.constant0._ZN7cutlass13device_kernelIN5flash11enable_sm90INS1_16FlashAttnFwdSm90INS1_25CollectiveMainloopFwdSm90ILi2EN4cute5tupleIJNS5_1CILi1EEES8_S8_EEENS6_IJNS7_ILi128EEENS7_ILi160EEENS7_ILi192EEEEEELi128ENS_12float_e4m3_tEfNS_4arch4Sm90ELb1ELb0ELb0ELb1ELb1ELb0ELb0ELb1ELb1ELb1ELb1ELb0EEENS1_21CollectiveEpilogueFwdINS6_IJSA_SA_SB_EEES9_NS_10bfloat16_tESG_Li256ELb1ELb1ELb1ELb1EEENS1_36VarlenDynamicPersistentTileSchedulerILi128ELi160ELi256ELi128ELb1ELb1ELb1ELb1ELb1ELb1EEEEEEEEEvNT_6ParamsE)
        /*004c*/ 	.short	0x0380
        /*004e*/ 	.short	0x0a80


	//----- nvinfo : EIATTR_SW_WAR
	.align		4
.L_158:
        /*0050*/ 	.byte	0x04, 0x36
        /*0052*/ 	.short	(.L_160 - .L_159)
.L_159:
        /*0054*/ 	.word	0x00000008
.L_160:


//--------------------- .nv.info._ZN7cutlass13device_kernelIN5flash11enable_sm90INS1_16FlashAttnFwdSm90INS1_25CollectiveMainloopFwdSm90ILi2EN4cute5tupleIJNS5_1CILi1EEES8_S8_EEENS6_IJNS7_ILi128EEENS7_ILi160EEENS7_ILi192EEEEEELi128ENS_12float_e4m3_tEfNS_4arch4Sm90ELb1ELb0ELb0ELb1ELb1ELb1ELb0ELb1ELb1ELb1ELb1ELb0EEENS1_21CollectiveEpilogueFwdINS6_IJSA_SA_SB_EEES9_NS_10bfloat16_tESG_Li256ELb1ELb1ELb1ELb1EEENS1_36VarlenDynamicPersistentTileSchedulerILi128ELi160ELi256ELi128ELb1ELb1ELb1ELb1ELb1ELb1EEEEEEEEEvNT_6ParamsE --------------------------
	.section	.nv.info._ZN7cutlass13device_kernelIN5flash11enable_sm90INS1_16FlashAttnFwdSm90INS1_25CollectiveMainloopFwdSm90ILi2EN4cute5tupleIJNS5_1CILi1EEES8_S8_EEENS6_IJNS7_ILi128EEENS7_ILi160EEENS7_ILi192EEEEEELi128ENS_12float_e4m3_tEfNS_4arch4Sm90ELb1ELb0ELb0ELb1ELb1ELb1ELb0ELb1ELb1ELb1ELb1ELb0EEENS1_21CollectiveEpilogueFwdINS6_IJSA_SA_SB_EEES9_NS_10bfloat16_tESG_Li256ELb1ELb1ELb1ELb1EEENS1_36VarlenDynamicPersistentTileSchedulerILi128ELi160ELi256ELi128ELb1ELb1ELb1ELb1ELb1ELb1EEEEEEEEEvNT_6ParamsE,"",@"SHT_CUDA_INFO"
	.sectionflags	@""
	.align	4


	//----- nvinfo : EIATTR_CUDA_API_VERSION
	.align		4
        /*0000*/ 	.byte	0x04, 0x37
        /*0002*/ 	.short	(.L_162 - .L_161)
.L_161:
        /*0004*/ 	.word	0x00000082


	//----- nvinfo : EIATTR_KPARAM_INFO
	.align		4
.L_162:
        /*0008*/ 	.byte	0x04, 0x17
        /*000a*/ 	.short	(.L_164 - .L_163)
.L_163:
        /*000c*/ 	.word	0x00000000
        /*0010*/ 	.short	0x0000
        /*0012*/ 	.short	0x0000
        /*0014*/ 	.byte	0x00, 0xf0, 0x01, 0x2a


	//----- nvinfo : EIATTR_SPARSE_MMA_MASK
	.align		4
.L_164:
        /*0018*/ 	.byte	0x03, 0x50
        /*001a*/ 	.short	0x0000


	//----- nvinfo : EIATTR_MAXREG_COUNT
	.align		4
        /*001c*/ 	.byte	0x03, 0x1b
        /*001e*/ 	.short	0x00a8


	//----- nvinfo : EIATTR_MERCURY_ISA_VERSION
	.align		4
        /*0020*/ 	.byte	0x03, 0x5f
        /*0022*/ 	.short	0x0101


	//----- nvinfo : EIATTR_VRC_CTA_INIT_COUNT
	.align		4
        /*0024*/ 	.byte	0x02, 0x4a
	.zero		1
	.zero		1


	//----- nvinfo : EIATTR_EXIT_INSTR_OFFSETS
	.align		4
        /*0028*/ 	.byte	0x04, 0x1c
        /*002a*/ 	.short	(.L_166 - .L_165)


	//   ....[0]....
.L_165:
        /*002c*/ 	.word	0x00000010


	//----- nvinfo : EIATTR_MAX_THREADS
	.align		4
.L_166:
        /*0030*/ 	.byte	0x04, 0x05
        /*0032*/ 	.short	(.L_168 - .L_167)
.L_167:
        /*0034*/ 	.word	0x00000180
        /*0038*/ 	.word	0x00000001
        /*003c*/ 	.word	0x00000001


	//----- nvinfo : EIATTR_CBANK_PARAM_SIZE
	.align		4
.L_168:
        /*0040*/ 	.byte	0x03, 0x19
        /*0042*/ 	.short	0x0a80


	//----- nvinfo : EIATTR_PARAM_CBANK
	.align		4
        /*0044*/ 	.byte	0x04, 0x0a
        /*0046*/ 	.short	(.L_170 - .L_169)
	.align		4
.L_169:
        /*0048*/ 	.word	index@(.nv.constant0._ZN7cutlass13device_kernelIN5flash11enable_sm90INS1_16FlashAttnFwdSm90INS1_25CollectiveMainloopFwdSm90ILi2EN4cute5tupleIJNS5_1CILi1EEES8_S8_EEENS6_IJNS7_ILi128EEENS7_ILi160EEENS7_ILi192EEEEEELi128ENS_12float_e4m3_tEfNS_4arch4Sm90ELb1ELb0ELb0ELb1ELb1ELb1ELb0ELb1ELb1ELb1ELb1ELb0EEENS1_21CollectiveEpilogueFwdINS6_IJSA_SA_SB_EEES9_NS_10bfloat16_tESG_Li256ELb1ELb1ELb1ELb1EEENS1_36VarlenDynamicPersistentTileSchedulerILi128ELi160ELi256ELi128ELb1ELb1ELb1ELb1ELb1ELb1EEEEEEEEEvNT_6ParamsE)
        /*004c*/ 	.short	0x0380
        /*004e*/ 	.short	0x0a80


	//----- nvinfo : EIATTR_SW_WAR
	.align		4
.L_170:
        /*0050*/ 	.byte	0x04, 0x36
        /*0052*/ 	.short	(.L_172 - .L_171)
.L_171:
        /*0054*/ 	.word	0x00000008
.L_172:


//--------------------- .nv.callgraph             --------------------------
	.section	.nv.callgraph,"",@"SHT_CUDA_CALLGRAPH"
	.align	4
	.sectionentsize	8
	.align		4
        /*0000*/ 	.word	0x00000000
	.align		4
        /*0004*/ 	.word	0xffffffff
	.align		4
        /*0008*/ 	.word	0x00000000
	.align		4
        /*000c*/ 	.word	0xfffffffe
	.align		4
        /*0010*/ 	.word	0x00000000
	.align		4
        /*0014*/ 	.word	0xfffffffd
	.align		4
        /*0018*/ 	.word	0x00000000
	.align		4
        /*001c*/ 	.word	0xfffffffc


//--------------------- .nv.constant4             --------------------------
	.section	.nv.constant4,"a",@progbits
	.align	8
	.align		8
.nv.constant4:
        /*0000*/ 	.dword	_ZN79_INTERNAL_250443a5_43_flash_fwd_hdimdiff_e4m3_paged_split_sm90_cu_49158569_36814cuda3std3__45__cpo5beginE
	.align		8
        /*0008*/ 	.dword	_ZN79_INTERNAL_250443a5_43_flash_fwd_hdimdiff_e4m3_paged_split_sm90_cu_49158569_36814cuda3std3__45__cpo3endE
	.align		8
        /*0010*/ 	.dword	_ZN79_INTERNAL_250443a5_43_flash_fwd_hdimdiff_e4m3_paged_split_sm90_cu_49158569_36814cuda3std3__45__cpo6cbeginE
	.align		8
        /*0018*/ 	.dword	_ZN79_INTERNAL_250443a5_43_flash_fwd_hdimdiff_e4m3_paged_split_sm90_cu_49158569_36814cuda3std3__45__cpo4cendE
	.align		8
        /*0020*/ 	.dword	_ZN79_INTERNAL_250443a5_43_flash_fwd_hdimdiff_e4m3_paged_split_sm90_cu_49158569_36814cuda3std3__481_GLOBAL__N__250443a5_43_flash_fwd_hdimdiff_e4m3_paged_split_sm90_cu_49158569_36816ignoreE
	.align		8
        /*0028*/ 	.dword	_ZN79_INTERNAL_250443a5_43_flash_fwd_hdimdiff_e4m3_paged_split_sm90_cu_49158569_36814cuda3std3__419piecewise_constructE
	.align		8
        /*0030*/ 	.dword	_ZN79_INTERNAL_250443a5_43_flash_fwd_hdimdiff_e4m3_paged_split_sm90_cu_49158569_36814cuda3std3__48in_placeE
	.align		8
        /*0038*/ 	.dword	_ZN79_INTERNAL_250443a5_43_flash_fwd_hdimdiff_e4m3_paged_split_sm90_cu_49158569_36814cuda3std6ranges3__45__cpo4swapE
	.align		8
        /*0040*/ 	.dword	_ZN79_INTERNAL_250443a5_43_flash_fwd_hdimdiff_e4m3_paged_split_sm90_cu_49158569_36814cuda3std6ranges3__45__cpo9iter_moveE
	.align		8
        /*0048*/ 	.dword	_ZN79_INTERNAL_250443a5_43_flash_fwd_hdimdiff_e4m3_paged_split_sm90_cu_49158569_36814cute7productE
	.align		8
        /*0050*/ 	.dword	_ZN79_INTERNAL_250443a5_43_flash_fwd_hdimdiff_e4m3_paged_split_sm90_cu_49158569_36814cute1_E


//--------------------- .text._ZN7cutlass13device_kernelIN5flash11enable_sm90INS1_16FlashAttnFwdSm90INS1_25CollectiveMainloopFwdSm90ILi2EN4cute5tupleIJNS5_1CILi1EEES8_S8_EEENS6_IJNS7_ILi128EEENS7_ILi160EEENS7_ILi192EEEEEELi128ENS_12float_e4m3_tEfNS_4arch4Sm90ELb0ELb0ELb0ELb0ELb1ELb0ELb0ELb1ELb1ELb1ELb1ELb0EEENS1_21CollectiveEpilogueFwdINS6_IJSA_SA_SB_EEES9_NS_10bfloat16_tESG_Li256ELb0ELb1ELb1ELb1EEENS1_19SingleTileSchedulerILb0ELb1ELb1ELi128EEEEEEEEEvNT_6ParamsE --------------------------
	.section	.text._ZN7cutlass13device_kernelIN5flash11enable_sm90INS1_16FlashAttnFwdSm90INS1_25CollectiveMainloopFwdSm90ILi2EN4cute5tupleIJNS5_1CILi1EEES8_S8_EEENS6_IJNS7_ILi128EEENS7_ILi160EEENS7_ILi192EEEEEELi128ENS_12float_e4m3_tEfNS_4arch4Sm90ELb0ELb0ELb0ELb0ELb1ELb0ELb0ELb1ELb1ELb1ELb1ELb0EEENS1_21CollectiveEpilogueFwdINS6_IJSA_SA_SB_EEES9_NS_10bfloat16_tESG_Li256ELb0ELb1ELb1ELb1EEENS1_19SingleTileSchedulerILb0ELb1ELb1ELi128EEEEEEEEEvNT_6ParamsE,"ax",@progbits
	.align	128
.text._ZN7cutlass13device_kernelIN5flash11enable_sm90INS1_16FlashAttnFwdSm90INS1_25CollectiveMainloopFwdSm90ILi2EN4cute5tupleIJNS5_1CILi1EEES8_S8_EEENS6_IJNS7_ILi128EEENS7_ILi160EEENS7_ILi192EEEEEELi128ENS_12float_e4m3_tEfNS_4arch4Sm90ELb0ELb0ELb0ELb0ELb1ELb0ELb0ELb1ELb1ELb1ELb1ELb0EEENS1_21CollectiveEpilogueFwdINS6_IJSA_SA_SB_EEES9_NS_10bfloat16_tESG_Li256ELb0ELb1ELb1ELb1EEENS1_19SingleTileSchedulerILb0ELb1ELb1ELi128EEEEEEEEEvNT_6ParamsE:
        .type           _ZN7cutlass13device_kernelIN5flash11enable_sm90INS1_16FlashAttnFwdSm90INS1_25CollectiveMainloopFwdSm90ILi2EN4cute5tupleIJNS5_1CILi1EEES8_S8_EEENS6_IJNS7_ILi128EEENS7_ILi160EEENS7_ILi192EEEEEELi128ENS_12float_e4m3_tEfNS_4arch4Sm90ELb0ELb0ELb0ELb0ELb1ELb0ELb0ELb1ELb1ELb1ELb1ELb0EEENS1_21CollectiveEpilogueFwdINS6_IJSA_SA_SB_EEES9_NS_10bfloat16_tESG_Li256ELb0ELb1ELb1ELb1EEENS1_19SingleTileSchedulerILb0ELb1ELb1ELi128EEEEEEEEEvNT_6ParamsE,@function
        .size           _ZN7cutlass13device_kernelIN5flash11enable_sm90INS1_16FlashAttnFwdSm90INS1_25CollectiveMainloopFwdSm90ILi2EN4cute5tupleIJNS5_1CILi1EEES8_S8_EEENS6_IJNS7_ILi128EEENS7_ILi160EEENS7_ILi192EEEEEELi128ENS_12float_e4m3_tEfNS_4arch4Sm90ELb0ELb0ELb0ELb0ELb1ELb0ELb0ELb1ELb1ELb1ELb1ELb0EEENS1_21CollectiveEpilogueFwdINS6_IJSA_SA_SB_EEES9_NS_10bfloat16_tESG_Li256ELb0ELb1ELb1ELb1EEENS1_19SingleTileSchedulerILb0ELb1ELb1ELi128EEEEEEEEEvNT_6ParamsE,(.L_x_9 - _ZN7cutlass13device_kernelIN5flash11enable_sm90INS1_16FlashAttnFwdSm90INS1_25CollectiveMainloopFwdSm90ILi2EN4cute5tupleIJNS5_1CILi1EEES8_S8_EEENS6_IJNS7_ILi128EEENS7_ILi160EEENS7_ILi192EEEEEELi128ENS_12float_e4m3_tEfNS_4arch4Sm90ELb0ELb0ELb0ELb0ELb1ELb0ELb0ELb1ELb1ELb1ELb1ELb0EEENS1_21CollectiveEpilogueFwdINS6_IJSA_SA_SB_EEES9_NS_10bfloat16_tESG_Li256ELb0ELb1ELb1ELb1EEENS1_19SingleTileSchedulerILb0ELb1ELb1ELi128EEEEEEEEEvNT_6ParamsE)
        .other          _ZN7cutlass13device_kernelIN5flash11enable_sm90INS1_16FlashAttnFwdSm90INS1_25CollectiveMainloopFwdSm90ILi2EN4cute5tupleIJNS5_1CILi1EEES8_S8_EEENS6_IJNS7_ILi128EEENS7_ILi160EEENS7_ILi192EEEEEELi128ENS_12float_e4m3_tEfNS_4arch4Sm90ELb0ELb0ELb0ELb0ELb1ELb0ELb0ELb1ELb1ELb1ELb1ELb0EEENS1_21CollectiveEpilogueFwdINS6_IJSA_SA_SB_EEES9_NS_10bfloat16_tESG_Li256ELb0ELb1ELb1ELb1EEENS1_19SingleTileSchedulerILb0ELb1ELb1ELi128EEEEEEEEEvNT_6ParamsE,@"STO_CUDA_ENTRY STV_DEFAULT"
_ZN7cutlass13device_kernelIN5flash11enable_sm90INS1_16FlashAttnFwdSm90INS1_25CollectiveMainloopFwdSm90ILi2EN4cute5tupleIJNS5_1CILi1EEES8_S8_EEENS6_IJNS7_ILi128EEENS7_ILi160EEENS7_ILi192EEEEEELi128ENS_12float_e4m3_tEfNS_4arch4Sm90ELb0ELb0ELb0ELb0ELb1ELb0ELb0ELb1ELb1ELb1ELb1ELb0EEENS1_21CollectiveEpilogueFwdINS6_IJSA_SA_SB_EEES9_NS_10bfloat16_tESG_Li256ELb0ELb1ELb1ELb1EEENS1_19SingleTileSchedulerILb0ELb1ELb1ELi128EEEEEEEEEvNT_6ParamsE:
[----:B------:R-:W-:Y:S01]  /*0000*/  LDC R1, c[0x0][0x37c] ;  /* 0x0000df00ff017b82 */ /* 0x000fe20000000800 */
[----:B------:R-:W-:Y:S05]  /*0010*/  EXIT ;  /* 0x000000000000794d */ /* 0x000fea0003800000 */
.L_x_0:
[----:B------:R-:W-:-:S00]  /*0020*/  BRA `(.L_x_0) ;  /* 0xfffffffc00fc7947 */ /* 0x000fc0000383ffff */
[----:B------:R-:W-:-:S00]  /*0030*/  NOP ;  /* 0x0000000000007918 */ /* 0x000fc00000000000 */
        /* <DEDUP_REMOVED lines=12> */
.L_x_9:


//--------------------- .text._ZN7cutlass13device_kernelIN5flash11enable_sm90INS1_16FlashAttnFwdSm90INS1_25CollectiveMainloopFwdSm90ILi2EN4cute5tupleIJNS5_1CILi1EEES8_S8_EEENS6_IJNS7_ILi128EEENS7_ILi160EEENS7_ILi192EEEEEELi128ENS_12float_e4m3_tEfNS_4arch4Sm90ELb0ELb0ELb0ELb1ELb1ELb0ELb0ELb1ELb1ELb1ELb1ELb0EEENS1_21CollectiveEpilogueFwdINS6_IJSA_SA_SB_EEES9_NS_10bfloat16_tESG_Li256ELb1ELb1ELb1ELb1EEENS1_36VarlenDynamicPersistentTileSchedulerILi128ELi160ELi256ELi128ELb1ELb1ELb1ELb0ELb1ELb1EEEEEEEEEvNT_6ParamsE --------------------------
	.section	.text._ZN7cutlass13device_kernelIN5flash11enable_sm90INS1_16FlashAttnFwdSm90INS1_25CollectiveMainloopFwdSm90ILi2EN4cute5tupleIJNS5_1CILi1EEES8_S8_EEENS6_IJNS7_ILi128EEENS7_ILi160EEENS7_ILi192EEEEEELi128ENS_12float_e4m3_tEfNS_4arch4Sm90ELb0ELb0ELb0ELb1ELb1ELb0ELb0ELb1ELb1ELb1ELb1ELb0EEENS1_21CollectiveEpilogueFwdINS6_IJSA_SA_SB_EEES9_NS_10bfloat16_tESG_Li256ELb1ELb1ELb1ELb1EEENS1_36VarlenDynamicPersistentTileSchedulerILi128ELi160ELi256ELi128ELb1ELb1ELb1ELb0ELb1ELb1EEEEEEEEEvNT_6ParamsE,"ax",@progbits
	.align	128
.text._ZN7cutlass13device_kernelIN5flash11enable_sm90INS1_16FlashAttnFwdSm90INS1_25CollectiveMainloopFwdSm90ILi2EN4cute5tupleIJNS5_1CILi1EEES8_S8_EEENS6_IJNS7_ILi128EEENS7_ILi160EEENS7_ILi192EEEEEELi128ENS_12float_e4m3_tEfNS_4arch4Sm90ELb0ELb0ELb0ELb1ELb1ELb0ELb0ELb1ELb1ELb1ELb1ELb0EEENS1_21CollectiveEpilogueFwdINS6_IJSA_SA_SB_EEES9_NS_10bfloat16_tESG_Li256ELb1ELb1ELb1ELb1EEENS1_36VarlenDynamicPersistentTileSchedulerILi128ELi160ELi256ELi128ELb1ELb1ELb1ELb0ELb1ELb1EEEEEEEEEvNT_6ParamsE:
        .type           _ZN7cutlass13device_kernelIN5flash11enable_sm90INS1_16FlashAttnFwdSm90INS1_25CollectiveMainloopFwdSm90ILi2EN4cute5tupleIJNS5_1CILi1EEES8_S8_EEENS6_IJNS7_ILi128EEENS7_ILi160EEENS7_ILi192EEEEEELi128ENS_12float_e4m3_tEfNS_4arch4Sm90ELb0ELb0ELb0ELb1ELb1ELb0ELb0ELb1ELb1ELb1ELb1ELb0EEENS1_21CollectiveEpilogueFwdINS6_IJSA_SA_SB_EEES9_NS_10bfloat16_tESG_Li256ELb1ELb1ELb1ELb1EEENS1_36VarlenDynamicPersistentTileSchedulerILi128ELi160ELi256ELi128ELb1ELb1ELb1ELb0ELb1ELb1EEEEEEEEEvNT_6ParamsE,@function
        .size           _ZN7cutlass13device_kernelIN5flash11enable_sm90INS1_16FlashAttnFwdSm90INS1_25CollectiveMainloopFwdSm90ILi2EN4cute5tupleIJNS5_1CILi1EEES8_S8_EEENS6_IJNS7_ILi128EEENS7_ILi160EEENS7_ILi192EEEEEELi128ENS_12float_e4m3_tEfNS_4arch4Sm90ELb0ELb0ELb0ELb1ELb1ELb0ELb0ELb1ELb1ELb1ELb1ELb0EEENS1_21CollectiveEpilogueFwdINS6_IJSA_SA_SB_EEES9_NS_10bfloat16_tESG_Li256ELb1ELb1ELb1ELb1EEENS1_36VarlenDynamicPersistentTileSchedulerILi128ELi160ELi256ELi128ELb1ELb1ELb1ELb0ELb1ELb1EEEEEEEEEvNT_6ParamsE,(.L_x_10 - _ZN7cutlass13device_kernelIN5flash11enable_sm90INS1_16FlashAttnFwdSm90INS1_25CollectiveMainloopFwdSm90ILi2EN4cute5tupleIJNS5_1CILi1EEES8_S8_EEENS6_IJNS7_ILi128EEENS7_ILi160EEENS7_ILi192EEEEEELi128ENS_12float_e4m3_tEfNS_4arch4Sm90ELb0ELb0ELb0ELb1ELb1ELb0ELb0ELb1ELb1ELb1ELb1ELb0EEENS1_21CollectiveEpilogueFwdINS6_IJSA_SA_SB_EEES9_NS_10bfloat16_tESG_Li256ELb1ELb1ELb1ELb1EEENS1_36VarlenDynamicPersistentTileSchedulerILi128ELi160ELi256ELi128ELb1ELb1ELb1ELb0ELb1ELb1EEEEEEEEEvNT_6ParamsE)
        .other          _ZN7cutlass13device_kernelIN5flash11enable_sm90INS1_16FlashAttnFwdSm90INS1_25CollectiveMainloopFwdSm90ILi2EN4cute5tupleIJNS5_1CILi1EEES8_S8_EEENS6_IJNS7_ILi128EEENS7_ILi160EEENS7_ILi192EEEEEELi128ENS_12float_e4m3_tEfNS_4arch4Sm90ELb0ELb0ELb0ELb1ELb1ELb0ELb0ELb1ELb1ELb1ELb1ELb0EEENS1_21CollectiveEpilogueFwdINS6_IJSA_SA_SB_EEES9_NS_10bfloat16_tESG_Li256ELb1ELb1ELb1ELb1EEENS1_36VarlenDynamicPersistentTileSchedulerILi128ELi160ELi256ELi128ELb1ELb1ELb1ELb0ELb1ELb1EEEEEEEEEvNT_6ParamsE,@"STO_CUDA_ENTRY STV_DEFAULT"
_ZN7cutlass13device_kernelIN5flash11enable_sm90INS1_16FlashAttnFwdSm90INS1_25CollectiveMainloopFwdSm90ILi2EN4cute5tupleIJNS5_1CILi1EEES8_S8_EEENS6_IJNS7_ILi128EEENS7_ILi160EEENS7_ILi192EEEEEELi128ENS_12float_e4m3_tEfNS_4arch4Sm90ELb0ELb0ELb0ELb1ELb1ELb0ELb0ELb1ELb1ELb1ELb1ELb0EEENS1_21CollectiveEpilogueFwdINS6_IJSA_SA_SB_EEES9_NS_10bfloat16_tESG_Li256ELb1ELb1ELb1ELb1EEENS1_36VarlenDynamicPersistentTileSchedulerILi128ELi160ELi256ELi128ELb1ELb1ELb1ELb0ELb1ELb1EEEEEEEEEvNT_6ParamsE:
[----:B------:R-:W-:Y:S01]  /*0000*/  LDC R1, c[0x0][0x37c] ;  /* 0x0000df00ff017b82 */ /* 0x000fe20000000800 */
[----:B------:R-:W-:Y:S05]  /*0010*/  EXIT ;  /* 0x000000000000794d */ /* 0x000fea0003800000 */
.L_x_1:
        /* <DEDUP_REMOVED lines=14> */
.L_x_10:


//--------------------- .text._ZN7cutlass13device_kernelIN5flash11enable_sm90INS1_16FlashAttnFwdSm90INS1_25CollectiveMainloopFwdSm90ILi2EN4cute5tupleIJNS5_1CILi1EEES8_S8_EEENS6_IJNS7_ILi128EEENS7_ILi160EEENS7_ILi192EEEEEELi128ENS_12float_e4m3_tEfNS_4arch4Sm90ELb0ELb0ELb0ELb1ELb1ELb1ELb0ELb1ELb1ELb1ELb1ELb0EEENS1_21CollectiveEpilogueFwdINS6_IJSA_SA_SB_EEES9_NS_10bfloat16_tESG_Li256ELb1ELb1ELb1ELb1EEENS1_36VarlenDynamicPersistentTileSchedulerILi128ELi160ELi256ELi128ELb1ELb1ELb1ELb0ELb1ELb1EEEEEEEEEvNT_6ParamsE --------------------------
	.section	.text._ZN7cutlass13device_kernelIN5flash11enable_sm90INS1_16FlashAttnFwdSm90INS1_25CollectiveMainloopFwdSm90ILi2EN4cute5tupleIJNS5_1CILi1EEES8_S8_EEENS6_IJNS7_ILi128EEENS7_ILi160EEENS7_ILi192EEEEEELi128ENS_12float_e4m3_tEfNS_4arch4Sm90ELb0ELb0ELb0ELb1ELb1ELb1ELb0ELb1ELb1ELb1ELb1ELb0EEENS1_21CollectiveEpilogueFwdINS6_IJSA_SA_SB_EEES9_NS_10bfloat16_tESG_Li256ELb1ELb1ELb1ELb1EEENS1_36VarlenDynamicPersistentTileSchedulerILi128ELi160ELi256ELi128ELb1ELb1ELb1ELb0ELb1ELb1EEEEEEEEEvNT_6ParamsE,"ax",@progbits
	.align	128
.text._ZN7cutlass13device_kernelIN5flash11enable_sm90INS1_16FlashAttnFwdSm90INS1_25CollectiveMainloopFwdSm90ILi2EN4cute5tupleIJNS5_1CILi1EEES8_S8_EEENS6_IJNS7_ILi128EEENS7_ILi160EEENS7_ILi192EEEEEELi128ENS_12float_e4m3_tEfNS_4arch4Sm90ELb0ELb0ELb0ELb1ELb1ELb1ELb0ELb1ELb1ELb1ELb1ELb0EEENS1_21CollectiveEpilogueFwdINS6_IJSA_SA_SB_EEES9_NS_10bfloat16_tESG_Li256ELb1ELb1ELb1ELb1EEENS1_36VarlenDynamicPersistentTileSchedulerILi128ELi160ELi256ELi128ELb1ELb1ELb1ELb0ELb1ELb1EEEEEEEEEvNT_6ParamsE:
        .type           _ZN7cutlass13device_kernelIN5flash11enable_sm90INS1_16FlashAttnFwdSm90INS1_25CollectiveMainloopFwdSm90ILi2EN4cute5tupleIJNS5_1CILi1EEES8_S8_EEENS6_IJNS7_ILi128EEENS7_ILi160EEENS7_ILi192EEEEEELi128ENS_12float_e4m3_tEfNS_4arch4Sm90ELb0ELb0ELb0ELb1ELb1ELb1ELb0ELb1ELb1ELb1ELb1ELb0EEENS1_21CollectiveEpilogueFwdINS6_IJSA_SA_SB_EEES9_NS_10bfloat16_tESG_Li256ELb1ELb1ELb1ELb1EEENS1_36VarlenDynamicPersistentTileSchedulerILi128ELi160ELi256ELi128ELb1ELb1ELb1ELb0ELb1ELb1EEEEEEEEEvNT_6ParamsE,@function
        .size           _ZN7cutlass13device_kernelIN5flash11enable_sm90INS1_16FlashAttnFwdSm90INS1_25CollectiveMainloopFwdSm90ILi2EN4cute5tupleIJNS5_1CILi1EEES8_S8_EEENS6_IJNS7_ILi128EEENS7_ILi160EEENS7_ILi192EEEEEELi128ENS_12float_e4m3_tEfNS_4arch4Sm90ELb0ELb0ELb0ELb1ELb1ELb1ELb0ELb1ELb1ELb1ELb1ELb0EEENS1_21CollectiveEpilogueFwdINS6_IJSA_SA_SB_EEES9_NS_10bfloat16_tESG_Li256ELb1ELb1ELb1ELb1EEENS1_36VarlenDynamicPersistentTileSchedulerILi128ELi160ELi256ELi128ELb1ELb1ELb1ELb0ELb1ELb1EEEEEEEEEvNT_6ParamsE,(.L_x_11 - _ZN7cutlass13device_kernelIN5flash11enable_sm90INS1_16FlashAttnFwdSm90INS1_25CollectiveMainloopFwdSm90ILi2EN4cute5tupleIJNS5_1CILi1EEES8_S8_EEENS6_IJNS7_ILi128EEENS7_ILi160EEENS7_ILi192EEEEEELi128ENS_12float_e4m3_tEfNS_4arch4Sm90ELb0ELb0ELb0ELb1ELb1ELb1ELb0ELb1ELb1ELb1ELb1ELb0EEENS1_21CollectiveEpilogueFwdINS6_IJSA_SA_SB_EEES9_NS_10bfloat16_tESG_Li256ELb1ELb1ELb1ELb1EEENS1_36VarlenDynamicPersistentTileSchedulerILi128ELi160ELi256ELi128ELb1ELb1ELb1ELb0ELb1ELb1EEEEEEEEEvNT_6ParamsE)
        .other          _ZN7cutlass13device_kernelIN5flash11enable_sm90INS1_16FlashAttnFwdSm90INS1_25CollectiveMainloopFwdSm90ILi2EN4cute5tupleIJNS5_1CILi1EEES8_S8_EEENS6_IJNS7_ILi128EEENS7_ILi160EEENS7_ILi192EEEEEELi128ENS_12float_e4m3_tEfNS_4arch4Sm90ELb0ELb0ELb0ELb1ELb1ELb1ELb0ELb1ELb1ELb1ELb1ELb0EEENS1_21CollectiveEpilogueFwdINS6_IJSA_SA_SB_EEES9_NS_10bfloat16_tESG_Li256ELb1ELb1ELb1ELb1EEENS1_36VarlenDynamicPersistentTileSchedulerILi128ELi160ELi256ELi128ELb1ELb1ELb1ELb0ELb1ELb1EEEEEEEEEvNT_6ParamsE,@"STO_CUDA_ENTRY STV_DEFAULT"
_ZN7cutlass13device_kernelIN5flash11enable_sm90INS1_16FlashAttnFwdSm90INS1_25CollectiveMainloopFwdSm90ILi2EN4cute5tupleIJNS5_1CILi1EEES8_S8_EEENS6_IJNS7_ILi128EEENS7_ILi160EEENS7_ILi192EEEEEELi128ENS_12float_e4m3_tEfNS_4arch4Sm90ELb0ELb0ELb0ELb1ELb1ELb1ELb0ELb1ELb1ELb1ELb1ELb0EEENS1_21CollectiveEpilogueFwdINS6_IJSA_SA_SB_EEES9_NS_10bfloat16_tESG_Li256ELb1ELb1ELb1ELb1EEENS1_36VarlenDynamicPersistentTileSchedulerILi128ELi160ELi256ELi128ELb1ELb1ELb1ELb0ELb1ELb1EEEEEEEEEvNT_6ParamsE:
[----:B------:R-:W-:Y:S01]  /*0000*/  LDC R1, c[0x0][0x37c] ;  /* 0x0000df00ff017b82 */ /* 0x000fe20000000800 */
[----:B------:R-:W-:Y:S05]  /*0010*/  EXIT ;  /* 0x000000000000794d */ /* 0x000fea0003800000 */
.L_x_2:
        /* <DEDUP_REMOVED lines=14> */
.L_x_11:


//--------------------- .text._ZN7cutlass13device_kernelIN5flash11enable_sm90INS1_16FlashAttnFwdSm90INS1_25CollectiveMainloopFwdSm90ILi2EN4cute5tupleIJNS5_1CILi1EEES8_S8_EEENS6_IJNS7_ILi128EEESA_NS7_ILi192EEEEEELi128ENS_12float_e4m3_tEfNS_4arch4Sm90ELb0ELb1ELb0ELb0ELb1ELb0ELb0ELb1ELb1ELb1ELb1ELb0EEENS1_21CollectiveEpilogueFwdINS6_IJSA_SA_SA_EEES9_NS_10bfloat16_tESF_Li256ELb0ELb1ELb1ELb1EEENS1_19SingleTileSchedulerILb0ELb1ELb1ELi128EEEEEEEEEvNT_6ParamsE --------------------------
	.section	.text._ZN7cutlass13device_kernelIN5flash11enable_sm90INS1_16FlashAttnFwdSm90INS1_25CollectiveMainloopFwdSm90ILi2EN4cute5tupleIJNS5_1CILi1EEES8_S8_EEENS6_IJNS7_ILi128EEESA_NS7_ILi192EEEEEELi128ENS_12float_e4m3_tEfNS_4arch4Sm90ELb0ELb1ELb0ELb0ELb1ELb0ELb0ELb1ELb1ELb1ELb1ELb0EEENS1_21CollectiveEpilogueFwdINS6_IJSA_SA_SA_EEES9_NS_10bfloat16_tESF_Li256ELb0ELb1ELb1ELb1EEENS1_19SingleTileSchedulerILb0ELb1ELb1ELi128EEEEEEEEEvNT_6ParamsE,"ax",@progbits
	.align	128
.text._ZN7cutlass13device_kernelIN5flash11enable_sm90INS1_16FlashAttnFwdSm90INS1_25CollectiveMainloopFwdSm90ILi2EN4cute5tupleIJNS5_1CILi1EEES8_S8_EEENS6_IJNS7_ILi128EEESA_NS7_ILi192EEEEEELi128ENS_12float_e4m3_tEfNS_4arch4Sm90ELb0ELb1ELb0ELb0ELb1ELb0ELb0ELb1ELb1ELb1ELb1ELb0EEENS1_21CollectiveEpilogueFwdINS6_IJSA_SA_SA_EEES9_NS_10bfloat16_tESF_Li256ELb0ELb1ELb1ELb1EEENS1_19SingleTileSchedulerILb0ELb1ELb1ELi128EEEEEEEEEvNT_6ParamsE:
        .type           _ZN7cutlass13device_kernelIN5flash11enable_sm90INS1_16FlashAttnFwdSm90INS1_25CollectiveMainloopFwdSm90ILi2EN4cute5tupleIJNS5_1CILi1EEES8_S8_EEENS6_IJNS7_ILi128EEESA_NS7_ILi192EEEEEELi128ENS_12float_e4m3_tEfNS_4arch4Sm90ELb0ELb1ELb0ELb0ELb1ELb0ELb0ELb1ELb1ELb1ELb1ELb0EEENS1_21CollectiveEpilogueFwdINS6_IJSA_SA_SA_EEES9_NS_10bfloat16_tESF_Li256ELb0ELb1ELb1ELb1EEENS1_19SingleTileSchedulerILb0ELb1ELb1ELi128EEEEEEEEEvNT_6ParamsE,@function
        .size           _ZN7cutlass13device_kernelIN5flash11enable_sm90INS1_16FlashAttnFwdSm90INS1_25CollectiveMainloopFwdSm90ILi2EN4cute5tupleIJNS5_1CILi1EEES8_S8_EEENS6_IJNS7_ILi128EEESA_NS7_ILi192EEEEEELi128ENS_12float_e4m3_tEfNS_4arch4Sm90ELb0ELb1ELb0ELb0ELb1ELb0ELb0ELb1ELb1ELb1ELb1ELb0EEENS1_21CollectiveEpilogueFwdINS6_IJSA_SA_SA_EEES9_NS_10bfloat16_tESF_Li256ELb0ELb1ELb1ELb1EEENS1_19SingleTileSchedulerILb0ELb1ELb1ELi128EEEEEEEEEvNT_6ParamsE,(.L_x_12 - _ZN7cutlass13device_kernelIN5flash11enable_sm90INS1_16FlashAttnFwdSm90INS1_25CollectiveMainloopFwdSm90ILi2EN4cute5tupleIJNS5_1CILi1EEES8_S8_EEENS6_IJNS7_ILi128EEESA_NS7_ILi192EEEEEELi128ENS_12float_e4m3_tEfNS_4arch4Sm90ELb0ELb1ELb0ELb0ELb1ELb0ELb0ELb1ELb1ELb1ELb1ELb0EEENS1_21CollectiveEpilogueFwdINS6_IJSA_SA_SA_EEES9_NS_10bfloat16_tESF_Li256ELb0ELb1ELb1ELb1EEENS1_19SingleTileSchedulerILb0ELb1ELb1ELi128EEEEEEEEEvNT_6ParamsE)
        .other          _ZN7cutlass13device_kernelIN5flash11enable_sm90INS1_16FlashAttnFwdSm90INS1_25CollectiveMainloopFwdSm90ILi2EN4cute5tupleIJNS5_1CILi1EEES8_S8_EEENS6_IJNS7_ILi128EEESA_NS7_ILi192EEEEEELi128ENS_12float_e4m3_tEfNS_4arch4Sm90ELb0ELb1ELb0ELb0ELb1ELb0ELb0ELb1ELb1ELb1ELb1ELb0EEENS1_21CollectiveEpilogueFwdINS6_IJSA_SA_SA_EEES9_NS_10bfloat16_tESF_Li256ELb0ELb1ELb1ELb1EEENS1_19SingleTileSchedulerILb0ELb1ELb1ELi128EEEEEEEEEvNT_6ParamsE,@"STO_CUDA_ENTRY STV_DEFAULT"
_ZN7cutlass13device_kernelIN5flash11enable_sm90INS1_16FlashAttnFwdSm90INS1_25CollectiveMainloopFwdSm90ILi2EN4cute5tupleIJNS5_1CILi1EEES8_S8_EEENS6_IJNS7_ILi128EEESA_NS7_ILi192EEEEEELi128ENS_12float_e4m3_tEfNS_4arch4Sm90ELb0ELb1ELb0ELb0ELb1ELb0ELb0ELb1ELb1ELb1ELb1ELb0EEENS1_21CollectiveEpilogueFwdINS6_IJSA_SA_SA_EEES9_NS_10bfloat16_tESF_Li256ELb0ELb1ELb1ELb1EEENS1_19SingleTileSchedulerILb0ELb1ELb1ELi128EEEEEEEEEvNT_6ParamsE:
[----:B------:R-:W-:Y:S01]  /*0000*/  LDC R1, c[0x0][0x37c] ;  /* 0x0000df00ff017b82 */ /* 0x000fe20000000800 */
[----:B------:R-:W-:Y:S05]  /*0010*/  EXIT ;  /* 0x000000000000794d */ /* 0x000fea0003800000 */
.L_x_3:
        /* <DEDUP_REMOVED lines=14> */
.L_x_12:


//--------------------- .text._ZN7cutlass13device_kernelIN5flash11enable_sm90INS1_16FlashAttnFwdSm90INS1_25CollectiveMainloopFwdSm90ILi2EN4cute5tupleIJNS5_1CILi1EEES8_S8_EEENS6_IJNS7_ILi128EEESA_NS7_ILi192EEEEEELi128ENS_12float_e4m3_tEfNS_4arch4Sm90ELb0ELb1ELb0ELb1ELb1ELb0ELb0ELb1ELb1ELb1ELb1ELb0EEENS1_21CollectiveEpilogueFwdINS6_IJSA_SA_SA_EEES9_NS_10bfloat16_tESF_Li256ELb1ELb1ELb1ELb1EEENS1_36VarlenDynamicPersistentTileSchedulerILi128ELi128ELi256ELi128ELb1ELb1ELb1ELb1ELb0ELb1EEEEEEEEEvNT_6ParamsE --------------------------
	.section	.text._ZN7cutlass13device_kernelIN5flash11enable_sm90INS1_16FlashAttnFwdSm90INS1_25CollectiveMainloopFwdSm90ILi2EN4cute5tupleIJNS5_1CILi1EEES8_S8_EEENS6_IJNS7_ILi128EEESA_NS7_ILi192EEEEEELi128ENS_12float_e4m3_tEfNS_4arch4Sm90ELb0ELb1ELb0ELb1ELb1ELb0ELb0ELb1ELb1ELb1ELb1ELb0EEENS1_21CollectiveEpilogueFwdINS6_IJSA_SA_SA_EEES9_NS_10bfloat16_tESF_Li256ELb1ELb1ELb1ELb1EEENS1_36VarlenDynamicPersistentTileSchedulerILi128ELi128ELi256ELi128ELb1ELb1ELb1ELb1ELb0ELb1EEEEEEEEEvNT_6ParamsE,"ax",@progbits
	.align	128
.text._ZN7cutlass13device_kernelIN5flash11enable_sm90INS1_16FlashAttnFwdSm90INS1_25CollectiveMainloopFwdSm90ILi2EN4cute5tupleIJNS5_1CILi1EEES8_S8_EEENS6_IJNS7_ILi128EEESA_NS7_ILi192EEEEEELi128ENS_12float_e4m3_tEfNS_4arch4Sm90ELb0ELb1ELb0ELb1ELb1ELb0ELb0ELb1ELb1ELb1ELb1ELb0EEENS1_21CollectiveEpilogueFwdINS6_IJSA_SA_SA_EEES9_NS_10bfloat16_tESF_Li256ELb1ELb1ELb1ELb1EEENS1_36VarlenDynamicPersistentTileSchedulerILi128ELi128ELi256ELi128ELb1ELb1ELb1ELb1ELb0ELb1EEEEEEEEEvNT_6ParamsE:
        .type           _ZN7cutlass13device_kernelIN5flash11enable_sm90INS1_16FlashAttnFwdSm90INS1_25CollectiveMainloopFwdSm90ILi2EN4cute5tupleIJNS5_1CILi1EEES8_S8_EEENS6_IJNS7_ILi128EEESA_NS7_ILi192EEEEEELi128ENS_12float_e4m3_tEfNS_4arch4Sm90ELb0ELb1ELb0ELb1ELb1ELb0ELb0ELb1ELb1ELb1ELb1ELb0EEENS1_21CollectiveEpilogueFwdINS6_IJSA_SA_SA_EEES9_NS_10bfloat16_tESF_Li256ELb1ELb1ELb1ELb1EEENS1_36VarlenDynamicPersistentTileSchedulerILi128ELi128ELi256ELi128ELb1ELb1ELb1ELb1ELb0ELb1EEEEEEEEEvNT_6ParamsE,@function
        .size           _ZN7cutlass13device_kernelIN5flash11enable_sm90INS1_16FlashAttnFwdSm90INS1_25CollectiveMainloopFwdSm90ILi2EN4cute5tupleIJNS5_1CILi1EEES8_S8_EEENS6_IJNS7_ILi128EEESA_NS7_ILi192EEEEEELi128ENS_12float_e4m3_tEfNS_4arch4Sm90ELb0ELb1ELb0ELb1ELb1ELb0ELb0ELb1ELb1ELb1ELb1ELb0EEENS1_21CollectiveEpilogueFwdINS6_IJSA_SA_SA_EEES9_NS_10bfloat16_tESF_Li256ELb1ELb1ELb1ELb1EEENS1_36VarlenDynamicPersistentTileSchedulerILi128ELi128ELi256ELi128ELb1ELb1ELb1ELb1ELb0ELb1EEEEEEEEEvNT_6ParamsE,(.L_x_13 - _ZN7cutlass13device_kernelIN5flash11enable_sm90INS1_16FlashAttnFwdSm90INS1_25CollectiveMainloopFwdSm90ILi2EN4cute5tupleIJNS5_1CILi1EEES8_S8_EEENS6_IJNS7_ILi128EEESA_NS7_ILi192EEEEEELi128ENS_12float_e4m3_tEfNS_4arch4Sm90ELb0ELb1ELb0ELb1ELb1ELb0ELb0ELb1ELb1ELb1ELb1ELb0EEENS1_21CollectiveEpilogueFwdINS6_IJSA_SA_SA_EEES9_NS_10bfloat16_tESF_Li256ELb1ELb1ELb1ELb1EEENS1_36VarlenDynamicPersistentTileSchedulerILi128ELi128ELi256ELi128ELb1ELb1ELb1ELb1ELb0ELb1EEEEEEEEEvNT_6ParamsE)
        .other          _ZN7cutlass13device_kernelIN5flash11enable_sm90INS1_16FlashAttnFwdSm90INS1_25CollectiveMainloopFwdSm90ILi2EN4cute5tupleIJNS5_1CILi1EEES8_S8_EEENS6_IJNS7_ILi128EEESA_NS7_ILi192EEEEEELi128ENS_12float_e4m3_tEfNS_4arch4Sm90ELb0ELb1ELb0ELb1ELb1ELb0ELb0ELb1ELb1ELb1ELb1ELb0EEENS1_21CollectiveEpilogueFwdINS6_IJSA_SA_SA_EEES9_NS_10bfloat16_tESF_Li256ELb1ELb1ELb1ELb1EEENS1_36VarlenDynamicPersistentTileSchedulerILi128ELi128ELi256ELi128ELb1ELb1ELb1ELb1ELb0ELb1EEEEEEEEEvNT_6ParamsE,@"STO_CUDA_ENTRY STV_DEFAULT"
_ZN7cutlass13device_kernelIN5flash11enable_sm90INS1_16FlashAttnFwdSm90INS1_25CollectiveMainloopFwdSm90ILi2EN4cute5tupleIJNS5_1CILi1EEES8_S8_EEENS6_IJNS7_ILi128EEESA_NS7_ILi192EEEEEELi128ENS_12float_e4m3_tEfNS_4arch4Sm90ELb0ELb1ELb0ELb1ELb1ELb0ELb0ELb1ELb1ELb1ELb1ELb0EEENS1_21CollectiveEpilogueFwdINS6_IJSA_SA_SA_EEES9_NS_10bfloat16_tESF_Li256ELb1ELb1ELb1ELb1EEENS1_36VarlenDynamicPersistentTileSchedulerILi128ELi128ELi256ELi128ELb1ELb1ELb1ELb1ELb0ELb1EEEEEEEEEvNT_6ParamsE:
[----:B------:R-:W-:Y:S01]  /*0000*/  LDC R1, c[0x0][0x37c] ;  /* 0x0000df00ff017b82 */ /* 0x000fe20000000800 */
[----:B------:R-:W-:Y:S05]  /*0010*/  EXIT ;  /* 0x000000000000794d */ /* 0x000fea0003800000 */
.L_x_4:
        /* <DEDUP_REMOVED lines=14> */
.L_x_13:


//--------------------- .text._ZN7cutlass13device_kernelIN5flash11enable_sm90INS1_16FlashAttnFwdSm90INS1_25CollectiveMainloopFwdSm90ILi2EN4cute5tupleIJNS5_1CILi1EEES8_S8_EEENS6_IJNS7_ILi128EEESA_NS7_ILi192EEEEEELi128ENS_12float_e4m3_tEfNS_4arch4Sm90ELb0ELb1ELb0ELb1ELb1ELb1ELb0ELb1ELb1ELb1ELb1ELb0EEENS1_21CollectiveEpilogueFwdINS6_IJSA_SA_SA_EEES9_NS_10bfloat16_tESF_Li256ELb1ELb1ELb1ELb1EEENS1_36VarlenDynamicPersistentTileSchedulerILi128ELi128ELi256ELi128ELb1ELb1ELb1ELb1ELb0ELb1EEEEEEEEEvNT_6ParamsE --------------------------
	.section	.text._ZN7cutlass13device_kernelIN5flash11enable_sm90INS1_16FlashAttnFwdSm90INS1_25CollectiveMainloopFwdSm90ILi2EN4cute5tupleIJNS5_1CILi1EEES8_S8_EEENS6_IJNS7_ILi128EEESA_NS7_ILi192EEEEEELi128ENS_12float_e4m3_tEfNS_4arch4Sm90ELb0ELb1ELb0ELb1ELb1ELb1ELb0ELb1ELb1ELb1ELb1ELb0EEENS1_21CollectiveEpilogueFwdINS6_IJSA_SA_SA_EEES9_NS_10bfloat16_tESF_Li256ELb1ELb1ELb1ELb1EEENS1_36VarlenDynamicPersistentTileSchedulerILi128ELi128ELi256ELi128ELb1ELb1ELb1ELb1ELb0ELb1EEEEEEEEEvNT_6ParamsE,"ax",@progbits
	.align	128
.text._ZN7cutlass13device_kernelIN5flash11enable_sm90INS1_16FlashAttnFwdSm90INS1_25CollectiveMainloopFwdSm90ILi2EN4cute5tupleIJNS5_1CILi1EEES8_S8_EEENS6_IJNS7_ILi128EEESA_NS7_ILi192EEEEEELi128ENS_12float_e4m3_tEfNS_4arch4Sm90ELb0ELb1ELb0ELb1ELb1ELb1ELb0ELb1ELb1ELb1ELb1ELb0EEENS1_21CollectiveEpilogueFwdINS6_IJSA_SA_SA_EEES9_NS_10bfloat16_tESF_Li256ELb1ELb1ELb1ELb1EEENS1_36VarlenDynamicPersistentTileSchedulerILi128ELi128ELi256ELi128ELb1ELb1ELb1ELb1ELb0ELb1EEEEEEEEEvNT_6ParamsE:
        .type           _ZN7cutlass13device_kernelIN5flash11enable_sm90INS1_16FlashAttnFwdSm90INS1_25CollectiveMainloopFwdSm90ILi2EN4cute5tupleIJNS5_1CILi1EEES8_S8_EEENS6_IJNS7_ILi128EEESA_NS7_ILi192EEEEEELi128ENS_12float_e4m3_tEfNS_4arch4Sm90ELb0ELb1ELb0ELb1ELb1ELb1ELb0ELb1ELb1ELb1ELb1ELb0EEENS1_21CollectiveEpilogueFwdINS6_IJSA_SA_SA_EEES9_NS_10bfloat16_tESF_Li256ELb1ELb1ELb1ELb1EEENS1_36VarlenDynamicPersistentTileSchedulerILi128ELi128ELi256ELi128ELb1ELb1ELb1ELb1ELb0ELb1EEEEEEEEEvNT_6ParamsE,@function
        .size           _ZN7cutlass13device_kernelIN5flash11enable_sm90INS1_16FlashAttnFwdSm90INS1_25CollectiveMainloopFwdSm90ILi2EN4cute5tupleIJNS5_1CILi1EEES8_S8_EEENS6_IJNS7_ILi128EEESA_NS7_ILi192EEEEEELi128ENS_12float_e4m3_tEfNS_4arch4Sm90ELb0ELb1ELb0ELb1ELb1ELb1ELb0ELb1ELb1ELb1ELb1ELb0EEENS1_21CollectiveEpilogueFwdINS6_IJSA_SA_SA_EEES9_NS_10bfloat16_tESF_Li256ELb1ELb1ELb1ELb1EEENS1_36VarlenDynamicPersistentTileSchedulerILi128ELi128ELi256ELi128ELb1ELb1ELb1ELb1ELb0ELb1EEEEEEEEEvNT_6ParamsE,(.L_x_14 - _ZN7cutlass13device_kernelIN5flash11enable_sm90INS1_16FlashAttnFwdSm90INS1_25CollectiveMainloopFwdSm90ILi2EN4cute5tupleIJNS5_1CILi1EEES8_S8_EEENS6_IJNS7_ILi128EEESA_NS7_ILi192EEEEEELi128ENS_12float_e4m3_tEfNS_4arch4Sm90ELb0ELb1ELb0ELb1ELb1ELb1ELb0ELb1ELb1ELb1ELb1ELb0EEENS1_21CollectiveEpilogueFwdINS6_IJSA_SA_SA_EEES9_NS_10bfloat16_tESF_Li256ELb1ELb1ELb1ELb1EEENS1_36VarlenDynamicPersistentTileSchedulerILi128ELi128ELi256ELi128ELb1ELb1ELb1ELb1ELb0ELb1EEEEEEEEEvNT_6ParamsE)
        .other          _ZN7cutlass13device_kernelIN5flash11enable_sm90INS1_16FlashAttnFwdSm90INS1_25CollectiveMainloopFwdSm90ILi2EN4cute5tupleIJNS5_1CILi1EEES8_S8_EEENS6_IJNS7_ILi128EEESA_NS7_ILi192EEEEEELi128ENS_12float_e4m3_tEfNS_4arch4Sm90ELb0ELb1ELb0ELb1ELb1ELb1ELb0ELb1ELb1ELb1ELb1ELb0EEENS1_21CollectiveEpilogueFwdINS6_IJSA_SA_SA_EEES9_NS_10bfloat16_tESF_Li256ELb1ELb1ELb1ELb1EEENS1_36VarlenDynamicPersistentTileSchedulerILi128ELi128ELi256ELi128ELb1ELb1ELb1ELb1ELb0ELb1EEEEEEEEEvNT_6ParamsE,@"STO_CUDA_ENTRY STV_DEFAULT"
_ZN7cutlass13device_kernelIN5flash11enable_sm90INS1_16FlashAttnFwdSm90INS1_25CollectiveMainloopFwdSm90ILi2EN4cute5tupleIJNS5_1CILi1EEES8_S8_EEENS6_IJNS7_ILi128EEESA_NS7_ILi192EEEEEELi128ENS_12float_e4m3_tEfNS_4arch4Sm90ELb0ELb1ELb0ELb1ELb1ELb1ELb0ELb1ELb1ELb1ELb1ELb0EEENS1_21CollectiveEpilogueFwdINS6_IJSA_SA_SA_EEES9_NS_10bfloat16_tESF_Li256ELb1ELb1ELb1ELb1EEENS1_36VarlenDynamicPersistentTileSchedulerILi128ELi128ELi256ELi128ELb1ELb1ELb1ELb1ELb0ELb1EEEEEEEEEvNT_6ParamsE:
[----:B------:R-:W-:Y:S01]  /*0000*/  LDC R1, c[0x0][0x37c] ;  /* 0x0000df00ff017b82 */ /* 0x000fe20000000800 */
[----:B------:R-:W-:Y:S05]  /*0010*/  EXIT ;  /* 0x000000000000794d */ /* 0x000fea0003800000 */
.L_x_5:
        /* <DEDUP_REMOVED lines=14> */
.L_x_14:


//--------------------- .text._ZN7cutlass13device_kernelIN5flash11enable_sm90INS1_16FlashAttnFwdSm90INS1_25CollectiveMainloopFwdSm90ILi2EN4cute5tupleIJNS5_1CILi1EEES8_S8_EEENS6_IJNS7_ILi128EEENS7_ILi160EEENS7_ILi192EEEEEELi128ENS_12float_e4m3_tEfNS_4arch4Sm90ELb1ELb0ELb0ELb0ELb1ELb0ELb0ELb1ELb1ELb1ELb1ELb0EEENS1_21CollectiveEpilogueFwdINS6_IJSA_SA_SB_EEES9_NS_10bfloat16_tESG_Li256ELb0ELb1ELb1ELb1EEENS1_19SingleTileSchedulerILb0ELb1ELb1ELi128EEEEEEEEEvNT_6ParamsE --------------------------
	.section	.text._ZN7cutlass13device_kernelIN5flash11enable_sm90INS1_16FlashAttnFwdSm90INS1_25CollectiveMainloopFwdSm90ILi2EN4cute5tupleIJNS5_1CILi1EEES8_S8_EEENS6_IJNS7_ILi128EEENS7_ILi160EEENS7_ILi192EEEEEELi128ENS_12float_e4m3_tEfNS_4arch4Sm90ELb1ELb0ELb0ELb0ELb1ELb0ELb0ELb1ELb1ELb1ELb1ELb0EEENS1_21CollectiveEpilogueFwdINS6_IJSA_SA_SB_EEES9_NS_10bfloat16_tESG_Li256ELb0ELb1ELb1ELb1EEENS1_19SingleTileSchedulerILb0ELb1ELb1ELi128EEEEEEEEEvNT_6ParamsE,"ax",@progbits
	.align	128
.text._ZN7cutlass13device_kernelIN5flash11enable_sm90INS1_16FlashAttnFwdSm90INS1_25CollectiveMainloopFwdSm90ILi2EN4cute5tupleIJNS5_1CILi1EEES8_S8_EEENS6_IJNS7_ILi128EEENS7_ILi160EEENS7_ILi192EEEEEELi128ENS_12float_e4m3_tEfNS_4arch4Sm90ELb1ELb0ELb0ELb0ELb1ELb0ELb0ELb1ELb1ELb1ELb1ELb0EEENS1_21CollectiveEpilogueFwdINS6_IJSA_SA_SB_EEES9_NS_10bfloat16_tESG_Li256ELb0ELb1ELb1ELb1EEENS1_19SingleTileSchedulerILb0ELb1ELb1ELi128EEEEEEEEEvNT_6ParamsE:
        .type           _ZN7cutlass13device_kernelIN5flash11enable_sm90INS1_16FlashAttnFwdSm90INS1_25CollectiveMainloopFwdSm90ILi2EN4cute5tupleIJNS5_1CILi1EEES8_S8_EEENS6_IJNS7_ILi128EEENS7_ILi160EEENS7_ILi192EEEEEELi128ENS_12float_e4m3_tEfNS_4arch4Sm90ELb1ELb0ELb0ELb0ELb1ELb0ELb0ELb1ELb1ELb1ELb1ELb0EEENS1_21CollectiveEpilogueFwdINS6_IJSA_SA_SB_EEES9_NS_10bfloat16_tESG_Li256ELb0ELb1ELb1ELb1EEENS1_19SingleTileSchedulerILb0ELb1ELb1ELi128EEEEEEEEEvNT_6ParamsE,@function
        .size           _ZN7cutlass13device_kernelIN5flash11enable_sm90INS1_16FlashAttnFwdSm90INS1_25CollectiveMainloopFwdSm90ILi2EN4cute5tupleIJNS5_1CILi1EEES8_S8_EEENS6_IJNS7_ILi128EEENS7_ILi160EEENS7_ILi192EEEEEELi128ENS_12float_e4m3_tEfNS_4arch4Sm90ELb1ELb0ELb0ELb0ELb1ELb0ELb0ELb1ELb1ELb1ELb1ELb0EEENS1_21CollectiveEpilogueFwdINS6_IJSA_SA_SB_EEES9_NS_10bfloat16_tESG_Li256ELb0ELb1ELb1ELb1EEENS1_19SingleTileSchedulerILb0ELb1ELb1ELi128EEEEEEEEEvNT_6ParamsE,(.L_x_15 - _ZN7cutlass13device_kernelIN5flash11enable_sm90INS1_16FlashAttnFwdSm90INS1_25CollectiveMainloopFwdSm90ILi2EN4cute5tupleIJNS5_1CILi1EEES8_S8_EEENS6_IJNS7_ILi128EEENS7_ILi160EEENS7_ILi192EEEEEELi128ENS_12float_e4m3_tEfNS_4arch4Sm90ELb1ELb0ELb0ELb0ELb1ELb0ELb0ELb1ELb1ELb1ELb1ELb0EEENS1_21CollectiveEpilogueFwdINS6_IJSA_SA_SB_EEES9_NS_10bfloat16_tESG_Li256ELb0ELb1ELb1ELb1EEENS1_19SingleTileSchedulerILb0ELb1ELb1ELi128EEEEEEEEEvNT_6ParamsE)
        .other          _ZN7cutlass13device_kernelIN5flash11enable_sm90INS1_16FlashAttnFwdSm90INS1_25CollectiveMainloopFwdSm90ILi2EN4cute5tupleIJNS5_1CILi1EEES8_S8_EEENS6_IJNS7_ILi128EEENS7_ILi160EEENS7_ILi192EEEEEELi128ENS_12float_e4m3_tEfNS_4arch4Sm90ELb1ELb0ELb0ELb0ELb1ELb0ELb0ELb1ELb1ELb1ELb1ELb0EEENS1_21CollectiveEpilogueFwdINS6_IJSA_SA_SB_EEES9_NS_10bfloat16_tESG_Li256ELb0ELb1ELb1ELb1EEENS1_19SingleTileSchedulerILb0ELb1ELb1ELi128EEEEEEEEEvNT_6ParamsE,@"STO_CUDA_ENTRY STV_DEFAULT"
_ZN7cutlass13device_kernelIN5flash11enable_sm90INS1_16FlashAttnFwdSm90INS1_25CollectiveMainloopFwdSm90ILi2EN4cute5tupleIJNS5_1CILi1EEES8_S8_EEENS6_IJNS7_ILi128EEENS7_ILi160EEENS7_ILi192EEEEEELi128ENS_12float_e4m3_tEfNS_4arch4Sm90ELb1ELb0ELb0ELb0ELb1ELb0ELb0ELb1ELb1ELb1ELb1ELb0EEENS1_21CollectiveEpilogueFwdINS6_IJSA_SA_SB_EEES9_NS_10bfloat16_tESG_Li256ELb0ELb1ELb1ELb1EEENS1_19SingleTileSchedulerILb0ELb1ELb1ELi128EEEEEEEEEvNT_6ParamsE:
[----:B------:R-:W-:Y:S01]  /*0000*/  LDC R1, c[0x0][0x37c] ;  /* 0x0000df00ff017b82 */ /* 0x000fe20000000800 */
[----:B------:R-:W-:Y:S05]  /*0010*/  EXIT ;  /* 0x000000000000794d */ /* 0x000fea0003800000 */
.L_x_6:
        /* <DEDUP_REMOVED lines=14> */
.L_x_15:


//--------------------- .text._ZN7cutlass13device_kernelIN5flash11enable_sm90INS1_16FlashAttnFwdSm90INS1_25CollectiveMainloopFwdSm90ILi2EN4cute5tupleIJNS5_1CILi1EEES8_S8_EEENS6_IJNS7_ILi128EEENS7_ILi160EEENS7_ILi192EEEEEELi128ENS_12float_e4m3_tEfNS_4arch4Sm90ELb1ELb0ELb0ELb1ELb1ELb0ELb0ELb1ELb1ELb1ELb1ELb0EEENS1_21CollectiveEpilogueFwdINS6_IJSA_SA_SB_EEES9_NS_10bfloat16_tESG_Li256ELb1ELb1ELb1ELb1EEENS1_36VarlenDynamicPersistentTileSchedulerILi128ELi160ELi256ELi128ELb1ELb1ELb1ELb1ELb1ELb1EEEEEEEEEvNT_6ParamsE --------------------------
	.section	.text._ZN7cutlass13device_kernelIN5flash11enable_sm90INS1_16FlashAttnFwdSm90INS1_25CollectiveMainloopFwdSm90ILi2EN4cute5tupleIJNS5_1CILi1EEES8_S8_EEENS6_IJNS7_ILi128EEENS7_ILi160EEENS7_ILi192EEEEEELi128ENS_12float_e4m3_tEfNS_4arch4Sm90ELb1ELb0ELb0ELb1ELb1ELb0ELb0ELb1ELb1ELb1ELb1ELb0EEENS1_21CollectiveEpilogueFwdINS6_IJSA_SA_SB_EEES9_NS_10bfloat16_tESG_Li256ELb1ELb1ELb1ELb1EEENS1_36VarlenDynamicPersistentTileSchedulerILi128ELi160ELi256ELi128ELb1ELb1ELb1ELb1ELb1ELb1EEEEEEEEEvNT_6ParamsE,"ax",@progbits
	.align	128
.text._ZN7cutlass13device_kernelIN5flash11enable_sm90INS1_16FlashAttnFwdSm90INS1_25CollectiveMainloopFwdSm90ILi2EN4cute5tupleIJNS5_1CILi1EEES8_S8_EEENS6_IJNS7_ILi128EEENS7_ILi160EEENS7_ILi192EEEEEELi128ENS_12float_e4m3_tEfNS_4arch4Sm90ELb1ELb0ELb0ELb1ELb1ELb0ELb0ELb1ELb1ELb1ELb1ELb0EEENS1_21CollectiveEpilogueFwdINS6_IJSA_SA_SB_EEES9_NS_10bfloat16_tESG_Li256ELb1ELb1ELb1ELb1EEENS1_36VarlenDynamicPersistentTileSchedulerILi128ELi160ELi256ELi128ELb1ELb1ELb1ELb1ELb1ELb1EEEEEEEEEvNT_6ParamsE:
        .type           _ZN7cutlass13device_kernelIN5flash11enable_sm90INS1_16FlashAttnFwdSm90INS1_25CollectiveMainloopFwdSm90ILi2EN4cute5tupleIJNS5_1CILi1EEES8_S8_EEENS6_IJNS7_ILi128EEENS7_ILi160EEENS7_ILi192EEEEEELi128ENS_12float_e4m3_tEfNS_4arch4Sm90ELb1ELb0ELb0ELb1ELb1ELb0ELb0ELb1ELb1ELb1ELb1ELb0EEENS1_21CollectiveEpilogueFwdINS6_IJSA_SA_SB_EEES9_NS_10bfloat16_tESG_Li256ELb1ELb1ELb1ELb1EEENS1_36VarlenDynamicPersistentTileSchedulerILi128ELi160ELi256ELi128ELb1ELb1ELb1ELb1ELb1ELb1EEEEEEEEEvNT_6ParamsE,@function
        .size           _ZN7cutlass13device_kernelIN5flash11enable_sm90INS1_16FlashAttnFwdSm90INS1_25CollectiveMainloopFwdSm90ILi2EN4cute5tupleIJNS5_1CILi1EEES8_S8_EEENS6_IJNS7_ILi128EEENS7_ILi160EEENS7_ILi192EEEEEELi128ENS_12float_e4m3_tEfNS_4arch4Sm90ELb1ELb0ELb0ELb1ELb1ELb0ELb0ELb1ELb1ELb1ELb1ELb0EEENS1_21CollectiveEpilogueFwdINS6_IJSA_SA_SB_EEES9_NS_10bfloat16_tESG_Li256ELb1ELb1ELb1ELb1EEENS1_36VarlenDynamicPersistentTileSchedulerILi128ELi160ELi256ELi128ELb1ELb1ELb1ELb1ELb1ELb1EEEEEEEEEvNT_6ParamsE,(.L_x_16 - _ZN7cutlass13device_kernelIN5flash11enable_sm90INS1_16FlashAttnFwdSm90INS1_25CollectiveMainloopFwdSm90ILi2EN4cute5tupleIJNS5_1CILi1EEES8_S8_EEENS6_IJNS7_ILi128EEENS7_ILi160EEENS7_ILi192EEEEEELi128ENS_12float_e4m3_tEfNS_4arch4Sm90ELb1ELb0ELb0ELb1ELb1ELb0ELb0ELb1ELb1ELb1ELb1ELb0EEENS1_21CollectiveEpilogueFwdINS6_IJSA_SA_SB_EEES9_NS_10bfloat16_tESG_Li256ELb1ELb1ELb1ELb1EEENS1_36VarlenDynamicPersistentTileSchedulerILi128ELi160ELi256ELi128ELb1ELb1ELb1ELb1ELb1ELb1EEEEEEEEEvNT_6ParamsE)
        .other          _ZN7cutlass13device_kernelIN5flash11enable_sm90INS1_16FlashAttnFwdSm90INS1_25CollectiveMainloopFwdSm90ILi2EN4cute5tupleIJNS5_1CILi1EEES8_S8_EEENS6_IJNS7_ILi128EEENS7_ILi160EEENS7_ILi192EEEEEELi128ENS_12float_e4m3_tEfNS_4arch4Sm90ELb1ELb0ELb0ELb1ELb1ELb0ELb0ELb1ELb1ELb1ELb1ELb0EEENS1_21CollectiveEpilogueFwdINS6_IJSA_SA_SB_EEES9_NS_10bfloat16_tESG_Li256ELb1ELb1ELb1ELb1EEENS1_36VarlenDynamicPersistentTileSchedulerILi128ELi160ELi256ELi128ELb1ELb1ELb1ELb1ELb1ELb1EEEEEEEEEvNT_6ParamsE,@"STO_CUDA_ENTRY STV_DEFAULT"
_ZN7cutlass13device_kernelIN5flash11enable_sm90INS1_16FlashAttnFwdSm90INS1_25CollectiveMainloopFwdSm90ILi2EN4cute5tupleIJNS5_1CILi1EEES8_S8_EEENS6_IJNS7_ILi128EEENS7_ILi160EEENS7_ILi192EEEEEELi128ENS_12float_e4m3_tEfNS_4arch4Sm90ELb1ELb0ELb0ELb1ELb1ELb0ELb0ELb1ELb1ELb1ELb1ELb0EEENS1_21CollectiveEpilogueFwdINS6_IJSA_SA_SB_EEES9_NS_10bfloat16_tESG_Li256ELb1ELb1ELb1ELb1EEENS1_36VarlenDynamicPersistentTileSchedulerILi128ELi160ELi256ELi128ELb1ELb1ELb1ELb1ELb1ELb1EEEEEEEEEvNT_6ParamsE:
[----:B------:R-:W-:Y:S01]  /*0000*/  LDC R1, c[0x0][0x37c] ;  /* 0x0000df00ff017b82 */ /* 0x000fe20000000800 */
[----:B------:R-:W-:Y:S05]  /*0010*/  EXIT ;  /* 0x000000000000794d */ /* 0x000fea0003800000 */
.L_x_7:
        /* <DEDUP_REMOVED lines=14> */
.L_x_16:


//--------------------- .text._ZN7cutlass13device_kernelIN5flash11enable_sm90INS1_16FlashAttnFwdSm90INS1_25CollectiveMainloopFwdSm90ILi2EN4cute5tupleIJNS5_1CILi1EEES8_S8_EEENS6_IJNS7_ILi128EEENS7_ILi160EEENS7_ILi192EEEEEELi128ENS_12float_e4m3_tEfNS_4arch4Sm90ELb1ELb0ELb0ELb1ELb1ELb1ELb0ELb1ELb1ELb1ELb1ELb0EEENS1_21CollectiveEpilogueFwdINS6_IJSA_SA_SB_EEES9_NS_10bfloat16_tESG_Li256ELb1ELb1ELb1ELb1EEENS1_36VarlenDynamicPersistentTileSchedulerILi128ELi160ELi256ELi128ELb1ELb1ELb1ELb1ELb1ELb1EEEEEEEEEvNT_6ParamsE --------------------------
	.section	.text._ZN7cutlass13device_kernelIN5flash11enable_sm90INS1_16FlashAttnFwdSm90INS1_25CollectiveMainloopFwdSm90ILi2EN4cute5tupleIJNS5_1CILi1EEES8_S8_EEENS6_IJNS7_ILi128EEENS7_ILi160EEENS7_ILi192EEEEEELi128ENS_12float_e4m3_tEfNS_4arch4Sm90ELb1ELb0ELb0ELb1ELb1ELb1ELb0ELb1ELb1ELb1ELb1ELb0EEENS1_21CollectiveEpilogueFwdINS6_IJSA_SA_SB_EEES9_NS_10bfloat16_tESG_Li256ELb1ELb1ELb1ELb1EEENS1_36VarlenDynamicPersistentTileSchedulerILi128ELi160ELi256ELi128ELb1ELb1ELb1ELb1ELb1ELb1EEEEEEEEEvNT_6ParamsE,"ax",@progbits
	.align	128
.text._ZN7cutlass13device_kernelIN5flash11enable_sm90INS1_16FlashAttnFwdSm90INS1_25CollectiveMainloopFwdSm90ILi2EN4cute5tupleIJNS5_1CILi1EEES8_S8_EEENS6_IJNS7_ILi128EEENS7_ILi160EEENS7_ILi192EEEEEELi128ENS_12float_e4m3_tEfNS_4arch4Sm90ELb1ELb0ELb0ELb1ELb1ELb1ELb0ELb1ELb1ELb1ELb1ELb0EEENS1_21CollectiveEpilogueFwdINS6_IJSA_SA_SB_EEES9_NS_10bfloat16_tESG_Li256ELb1ELb1ELb1ELb1EEENS1_36VarlenDynamicPersistentTileSchedulerILi128ELi160ELi256ELi128ELb1ELb1ELb1ELb1ELb1ELb1EEEEEEEEEvNT_6ParamsE:
        .type           _ZN7cutlass13device_kernelIN5flash11enable_sm90INS1_16FlashAttnFwdSm90INS1_25CollectiveMainloopFwdSm90ILi2EN4cute5tupleIJNS5_1CILi1EEES8_S8_EEENS6_IJNS7_ILi128EEENS7_ILi160EEENS7_ILi192EEEEEELi128ENS_12float_e4m3_tEfNS_4arch4Sm90ELb1ELb0ELb0ELb1ELb1ELb1ELb0ELb1ELb1ELb1ELb1ELb0EEENS1_21CollectiveEpilogueFwdINS6_IJSA_SA_SB_EEES9_NS_10bfloat16_tESG_Li256ELb1ELb1ELb1ELb1EEENS1_36VarlenDynamicPersistentTileSchedulerILi128ELi160ELi256ELi128ELb1ELb1ELb1ELb1ELb1ELb1EEEEEEEEEvNT_6ParamsE,@function
        .size           _ZN7cutlass13device_kernelIN5flash11enable_sm90INS1_16FlashAttnFwdSm90INS1_25CollectiveMainloopFwdSm90ILi2EN4cute5tupleIJNS5_1CILi1EEES8_S8_EEENS6_IJNS7_ILi128EEENS7_ILi160EEENS7_ILi192EEEEEELi128ENS_12float_e4m3_tEfNS_4arch4Sm90ELb1ELb0ELb0ELb1ELb1ELb1ELb0ELb1ELb1ELb1ELb1ELb0EEENS1_21CollectiveEpilogueFwdINS6_IJSA_SA_SB_EEES9_NS_10bfloat16_tESG_Li256ELb1ELb1ELb1ELb1EEENS1_36VarlenDynamicPersistentTileSchedulerILi128ELi160ELi256ELi128ELb1ELb1ELb1ELb1ELb1ELb1EEEEEEEEEvNT_6ParamsE,(.L_x_17 - _ZN7cutlass13device_kernelIN5flash11enable_sm90INS1_16FlashAttnFwdSm90INS1_25CollectiveMainloopFwdSm90ILi2EN4cute5tupleIJNS5_1CILi1EEES8_S8_EEENS6_IJNS7_ILi128EEENS7_ILi160EEENS7_ILi192EEEEEELi128ENS_12float_e4m3_tEfNS_4arch4Sm90ELb1ELb0ELb0ELb1ELb1ELb1ELb0ELb1ELb1ELb1ELb1ELb0EEENS1_21CollectiveEpilogueFwdINS6_IJSA_SA_SB_EEES9_NS_10bfloat16_tESG_Li256ELb1ELb1ELb1ELb1EEENS1_36VarlenDynamicPersistentTileSchedulerILi128ELi160ELi256ELi128ELb1ELb1ELb1ELb1ELb1ELb1EEEEEEEEEvNT_6ParamsE)
        .other          _ZN7cutlass13device_kernelIN5flash11enable_sm90INS1_16FlashAttnFwdSm90INS1_25CollectiveMainloopFwdSm90ILi2EN4cute5tupleIJNS5_1CILi1EEES8_S8_EEENS6_IJNS7_ILi128EEENS7_ILi160EEENS7_ILi192EEEEEELi128ENS_12float_e4m3_tEfNS_4arch4Sm90ELb1ELb0ELb0ELb1ELb1ELb1ELb0ELb1ELb1ELb1ELb1ELb0EEENS1_21CollectiveEpilogueFwdINS6_IJSA_SA_SB_EEES9_NS_10bfloat16_tESG_Li256ELb1ELb1ELb1ELb1EEENS1_36VarlenDynamicPersistentTileSchedulerILi128ELi160ELi256ELi128ELb1ELb1ELb1ELb1ELb1ELb1EEEEEEEEEvNT_6ParamsE,@"STO_CUDA_ENTRY STV_DEFAULT"
_ZN7cutlass13device_kernelIN5flash11enable_sm90INS1_16FlashAttnFwdSm90INS1_25CollectiveMainloopFwdSm90ILi2EN4cute5tupleIJNS5_1CILi1EEES8_S8_EEENS6_IJNS7_ILi128EEENS7_ILi160EEENS7_ILi192EEEEEELi128ENS_12float_e4m3_tEfNS_4arch4Sm90ELb1ELb0ELb0ELb1ELb1ELb1ELb0ELb1ELb1ELb1ELb1ELb0EEENS1_21CollectiveEpilogueFwdINS6_IJSA_SA_SB_EEES9_NS_10bfloat16_tESG_Li256ELb1ELb1ELb1ELb1EEENS1_36VarlenDynamicPersistentTileSchedulerILi128ELi160ELi256ELi128ELb1ELb1ELb1ELb1ELb1ELb1EEEEEEEEEvNT_6ParamsE:
[----:B------:R-:W-:Y:S01]  /*0000*/  LDC R1, c[0x0][0x37c] ;  /* 0x0000df00ff017b82 */ /* 0x000fe20000000800 */
[----:B------:R-:W-:Y:S05]  /*0010*/  EXIT ;  /* 0x000000000000794d */ /* 0x000fea0003800000 */
.L_x_8:
        /* <DEDUP_REMOVED lines=14> */
.L_x_17:


//--------------------- .nv.shared.reserved.0     --------------------------
	.section	.nv.shared.reserved.0,"aw",@nobits
	.weak		__nv_reservedSMEM_offset_0_alias
	.size		__nv_reservedSMEM_offset_0_alias, 0, 64
	.other		__nv_reservedSMEM_offset_0_alias,@"STO_CUDA_RESERVED_SHARED STV_DEFAULT"
__nv_reservedSMEM_offset_0_alias:
	.zero		0
	.zero		64


//--------------------- .nv.global                --------------------------
	.section	.nv.global,"aw",@nobits
.nv.global:
	.type		_ZN79_INTERNAL_250443a5_43_flash_fwd_hdimdiff_e4m3_paged_split_sm90_cu_49158569_36814cute1_E,@object
	.size		_ZN79_INTERNAL_250443a5_43_flash_fwd_hdimdiff_e4m3_paged_split_sm90_cu_49158569_36814cute1_E,(_ZN79_INTERNAL_250443a5_43_flash_fwd_hdimdiff_e4m3_paged_split_sm90_cu_49158569_36814cuda3std3__45__cpo6cbeginE - _ZN79_INTERNAL_250443a5_43_flash_fwd_hdimdiff_e4m3_paged_split_sm90_cu_49158569_36814cute1_E)
_ZN79_INTERNAL_250443a5_43_flash_fwd_hdimdiff_e4m3_paged_split_sm90_cu_49158569_36814cute1_E:
	.zero		1
	.type		_ZN79_INTERNAL_250443a5_43_flash_fwd_hdimdiff_e4m3_paged_split_sm90_cu_49158569_36814cuda3std3__45__cpo6cbeginE,@object
	.size		_ZN79_INTERNAL_250443a5_43_flash_fwd_hdimdiff_e4m3_paged_split_sm90_cu_49158569_36814cuda3std3__45__cpo6cbeginE,(_ZN79_INTERNAL_250443a5_43_flash_fwd_hdimdiff_e4m3_paged_split_sm90_cu_49158569_36814cuda3std3__48in_placeE - _ZN79_INTERNAL_250443a5_43_flash_fwd_hdimdiff_e4m3_paged_split_sm90_cu_49158569_36814cuda3std3__45__cpo6cbeginE)
_ZN79_INTERNAL_250443a5_43_flash_fwd_hdimdiff_e4m3_paged_split_sm90_cu_49158569_36814cuda3std3__45__cpo6cbeginE:
	.zero		1
	.type		_ZN79_INTERNAL_250443a5_43_flash_fwd_hdimdiff_e4m3_paged_split_sm90_cu_49158569_36814cuda3std3__48in_placeE,@object
	.size		_ZN79_INTERNAL_250443a5_43_flash_fwd_hdimdiff_e4m3_paged_split_sm90_cu_49158569_36814cuda3std3__48in_placeE,(_ZN79_INTERNAL_250443a5_43_flash_fwd_hdimdiff_e4m3_paged_split_sm90_cu_49158569_36814cuda3std6ranges3__45__cpo9iter_moveE - _ZN79_INTERNAL_250443a5_43_flash_fwd_hdimdiff_e4m3_paged_split_sm90_cu_49158569_36814cuda3std3__48in_placeE)
_ZN79_INTERNAL_250443a5_43_flash_fwd_hdimdiff_e4m3_paged_split_sm90_cu_49158569_36814cuda3std3__48in_placeE:
	.zero		1
	.type		_ZN79_INTERNAL_250443a5_43_flash_fwd_hdimdiff_e4m3_paged_split_sm90_cu_49158569_36814cuda3std6ranges3__45__cpo9iter_moveE,@object
	.size		_ZN79_INTERNAL_250443a5_43_flash_fwd_hdimdiff_e4m3_paged_split_sm90_cu_49158569_36814cuda3std6ranges3__45__cpo9iter_moveE,(_ZN79_INTERNAL_250443a5_43_flash_fwd_hdimdiff_e4m3_paged_split_sm90_cu_49158569_36814cuda3std3__45__cpo5beginE - _ZN79_INTERNAL_250443a5_43_flash_fwd_hdimdiff_e4m3_paged_split_sm90_cu_49158569_36814cuda3std6ranges3__45__cpo9iter_moveE)
_ZN79_INTERNAL_250443a5_43_flash_fwd_hdimdiff_e4m3_paged_split_sm90_cu_49158569_36814cuda3std6ranges3__45__cpo9iter_moveE:
	.zero		1
	.type		_ZN79_INTERNAL_250443a5_43_flash_fwd_hdimdiff_e4m3_paged_split_sm90_cu_49158569_36814cuda3std3__45__cpo5beginE,@object
	.size		_ZN79_INTERNAL_250443a5_43_flash_fwd_hdimdiff_e4m3_paged_split_sm90_cu_49158569_36814cuda3std3__45__cpo5beginE,(_ZN79_INTERNAL_250443a5_43_flash_fwd_hdimdiff_e4m3_paged_split_sm90_cu_49158569_36814cuda3std3__481_GLOBAL__N__250443a5_43_flash_fwd_hdimdiff_e4m3_paged_split_sm90_cu_49158569_36816ignoreE - _ZN79_INTERNAL_250443a5_43_flash_fwd_hdimdiff_e4m3_paged_split_sm90_cu_49158569_36814cuda3std3__45__cpo5beginE)
_ZN79_INTERNAL_250443a5_43_flash_fwd_hdimdiff_e4m3_paged_split_sm90_cu_49158569_36814cuda3std3__45__cpo5beginE:
	.zero		1
	.type		_ZN79_INTERNAL_250443a5_43_flash_fwd_hdimdiff_e4m3_paged_split_sm90_cu_49158569_36814cuda3std3__481_GLOBAL__N__250443a5_43_flash_fwd_hdimdiff_e4m3_paged_split_sm90_cu_49158569_36816ignoreE,@object
	.size		_ZN79_INTERNAL_250443a5_43_flash_fwd_hdimdiff_e4m3_paged_split_sm90_cu_49158569_36814cuda3std3__481_GLOBAL__N__250443a5_43_flash_fwd_hdimdiff_e4m3_paged_split_sm90_cu_49158569_36816ignoreE,(_ZN79_INTERNAL_250443a5_43_flash_fwd_hdimdiff_e4m3_paged_split_sm90_cu_49158569_36814cute7productE - _ZN79_INTERNAL_250443a5_43_flash_fwd_hdimdiff_e4m3_paged_split_sm90_cu_49158569_36814cuda3std3__481_GLOBAL__N__250443a5_43_flash_fwd_hdimdiff_e4m3_paged_split_sm90_cu_49158569_36816ignoreE)
_ZN79_INTERNAL_250443a5_43_flash_fwd_hdimdiff_e4m3_paged_split_sm90_cu_49158569_36814cuda3std3__481_GLOBAL__N__250443a5_43_flash_fwd_hdimdiff_e4m3_paged_split_sm90_cu_49158569_36816ignoreE:
	.zero		1
	.type		_ZN79_INTERNAL_250443a5_43_flash_fwd_hdimdiff_e4m3_paged_split_sm90_cu_49158569_36814cute7productE,@object
	.size		_ZN79_INTERNAL_250443a5_43_flash_fwd_hdimdiff_e4m3_paged_split_sm90_cu_49158569_36814cute7productE,(_ZN79_INTERNAL_250443a5_43_flash_fwd_hdimdiff_e4m3_paged_split_sm90_cu_49158569_36814cuda3std3__45__cpo3endE - _ZN79_INTERNAL_250443a5_43_flash_fwd_hdimdiff_e4m3_paged_split_sm90_cu_49158569_36814cute7productE)
_ZN79_INTERNAL_250443a5_43_flash_fwd_hdimdiff_e4m3_paged_split_sm90_cu_49158569_36814cute7productE:
	.zero		1
	.type		_ZN79_INTERNAL_250443a5_43_flash_fwd_hdimdiff_e4m3_paged_split_sm90_cu_49158569_36814cuda3std3__45__cpo3endE,@object
	.size		_ZN79_INTERNAL_250443a5_43_flash_fwd_hdimdiff_e4m3_paged_split_sm90_cu_49158569_36814cuda3std3__45__cpo3endE,(_ZN79_INTERNAL_250443a5_43_flash_fwd_hdimdiff_e4m3_paged_split_sm90_cu_49158569_36814cuda3std3__419piecewise_constructE - _ZN79_INTERNAL_250443a5_43_flash_fwd_hdimdiff_e4m3_paged_split_sm90_cu_49158569_36814cuda3std3__45__cpo3endE)
_ZN79_INTERNAL_250443a5_43_flash_fwd_hdimdiff_e4m3_paged_split_sm90_cu_49158569_36814cuda3std3__45__cpo3endE:
	.zero		1
	.type		_ZN79_INTERNAL_250443a5_43_flash_fwd_hdimdiff_e4m3_paged_split_sm90_cu_49158569_36814cuda3std3__419piecewise_constructE,@object
	.size		_ZN79_INTERNAL_250443a5_43_flash_fwd_hdimdiff_e4m3_paged_split_sm90_cu_49158569_36814cuda3std3__419piecewise_constructE,(_ZN79_INTERNAL_250443a5_43_flash_fwd_hdimdiff_e4m3_paged_split_sm90_cu_49158569_36814cuda3std3__45__cpo4cendE - _ZN79_INTERNAL_250443a5_43_flash_fwd_hdimdiff_e4m3_paged_split_sm90_cu_49158569_36814cuda3std3__419piecewise_constructE)
_ZN79_INTERNAL_250443a5_43_flash_fwd_hdimdiff_e4m3_paged_split_sm90_cu_49158569_36814cuda3std3__419piecewise_constructE:
	.zero		1
	.type		_ZN79_INTERNAL_250443a5_43_flash_fwd_hdimdiff_e4m3_paged_split_sm90_cu_49158569_36814cuda3std3__45__cpo4cendE,@object
	.size		_ZN79_INTERNAL_250443a5_43_flash_fwd_hdimdiff_e4m3_paged_split_sm90_cu_49158569_36814cuda3std3__45__cpo4cendE,(_ZN79_INTERNAL_250443a5_43_flash_fwd_hdimdiff_e4m3_paged_split_sm90_cu_49158569_36814cuda3std6ranges3__45__cpo4swapE - _ZN79_INTERNAL_250443a5_43_flash_fwd_hdimdiff_e4m3_paged_split_sm90_cu_49158569_36814cuda3std3__45__cpo4cendE)
_ZN79_INTERNAL_250443a5_43_flash_fwd_hdimdiff_e4m3_paged_split_sm90_cu_49158569_36814cuda3std3__45__cpo4cendE:
	.zero		1
	.type		_ZN79_INTERNAL_250443a5_43_flash_fwd_hdimdiff_e4m3_paged_split_sm90_cu_49158569_36814cuda3std6ranges3__45__cpo4swapE,@object
	.size		_ZN79_INTERNAL_250443a5_43_flash_fwd_hdimdiff_e4m3_paged_split_sm90_cu_49158569_36814cuda3std6ranges3__45__cpo4swapE,(.L_7 - _ZN79_INTERNAL_250443a5_43_flash_fwd_hdimdiff_e4m3_paged_split_sm90_cu_49158569_36814cuda3std6ranges3__45__cpo4swapE)
_ZN79_INTERNAL_250443a5_43_flash_fwd_hdimdiff_e4m3_paged_split_sm90_cu_49158569_36814cuda3std6ranges3__45__cpo4swapE:
	.zero		1
.L_7:


//--------------------- .nv.constant0._ZN7cutlass13device_kernelIN5flash11enable_sm90INS1_16FlashAttnFwdSm90INS1_25CollectiveMainloopFwdSm90ILi2EN4cute5tupleIJNS5_1CILi1EEES8_S8_EEENS6_IJNS7_ILi128EEENS7_ILi160EEENS7_ILi192EEEEEELi128ENS_12float_e4m3_tEfNS_4arch4Sm90ELb0ELb0ELb0ELb0ELb1ELb0ELb0ELb1ELb1ELb1ELb1ELb0EEENS1_21CollectiveEpilogueFwdINS6_IJSA_SA_SB_EEES9_NS_10bfloat16_tESG_Li256ELb0ELb1ELb1ELb1EEENS1_19SingleTileSchedulerILb0ELb1ELb1ELi128EEEEEEEEEvNT_6ParamsE --------------------------
	.section	.nv.constant0._ZN7cutlass13device_kernelIN5flash11enable_sm90INS1_16FlashAttnFwdSm90INS1_25CollectiveMainloopFwdSm90ILi2EN4cute5tupleIJNS5_1CILi1EEES8_S8_EEENS6_IJNS7_ILi128EEENS7_ILi160EEENS7_ILi192EEEEEELi128ENS_12float_e4m3_tEfNS_4arch4Sm90ELb0ELb0ELb0ELb0ELb1ELb0ELb0ELb1ELb1ELb1ELb1ELb0EEENS1_21CollectiveEpilogueFwdINS6_IJSA_SA_SB_EEES9_NS_10bfloat16_tESG_Li256ELb0ELb1ELb1ELb1EEENS1_19SingleTileSchedulerILb0ELb1ELb1ELi128EEEEEEEEEvNT_6ParamsE,"a",@progbits
	.sectionflags	@""
	.align	4
.nv.constant0._ZN7cutlass13device_kernelIN5flash11enable_sm90INS1_16FlashAttnFwdSm90INS1_25CollectiveMainloopFwdSm90ILi2EN4cute5tupleIJNS5_1CILi1EEES8_S8_EEENS6_IJNS7_ILi128EEENS7_ILi160EEENS7_ILi192EEEEEELi128ENS_12float_e4m3_tEfNS_4arch4Sm90ELb0ELb0ELb0ELb0ELb1ELb0ELb0ELb1ELb1ELb1ELb1ELb0EEENS1_21CollectiveEpilogueFwdINS6_IJSA_SA_SB_EEES9_NS_10bfloat16_tESG_Li256ELb0ELb1ELb1ELb1EEENS1_19SingleTileSchedulerILb0ELb1ELb1ELi128EEEEEEEEEvNT_6ParamsE:
	.zero		3456


//--------------------- .nv.constant0._ZN7cutlass13device_kernelIN5flash11enable_sm90INS1_16FlashAttnFwdSm90INS1_25CollectiveMainloopFwdSm90ILi2EN4cute5tupleIJNS5_1CILi1EEES8_S8_EEENS6_IJNS7_ILi128EEENS7_ILi160EEENS7_ILi192EEEEEELi128ENS_12float_e4m3_tEfNS_4arch4Sm90ELb0ELb0ELb0ELb1ELb1ELb0ELb0ELb1ELb1ELb1ELb1ELb0EEENS1_21CollectiveEpilogueFwdINS6_IJSA_SA_SB_EEES9_NS_10bfloat16_tESG_Li256ELb1ELb1ELb1ELb1EEENS1_36VarlenDynamicPersistentTileSchedulerILi128ELi160ELi256ELi128ELb1ELb1ELb1ELb0ELb1ELb1EEEEEEEEEvNT_6ParamsE --------------------------
	.section	.nv.constant0._ZN7cutlass13device_kernelIN5flash11enable_sm90INS1_16FlashAttnFwdSm90INS1_25CollectiveMainloopFwdSm90ILi2EN4cute5tupleIJNS5_1CILi1EEES8_S8_EEENS6_IJNS7_ILi128EEENS7_ILi160EEENS7_ILi192EEEEEELi128ENS_12float_e4m3_tEfNS_4arch4Sm90ELb0ELb0ELb0ELb1ELb1ELb0ELb0ELb1ELb1ELb1ELb1ELb0EEENS1_21CollectiveEpilogueFwdINS6_IJSA_SA_SB_EEES9_NS_10bfloat16_tESG_Li256ELb1ELb1ELb1ELb1EEENS1_36VarlenDynamicPersistentTileSchedulerILi128ELi160ELi256ELi128ELb1ELb1ELb1ELb0ELb1ELb1EEEEEEEEEvNT_6ParamsE,"a",@progbits
	.sectionflags	@""
	.align	4
.nv.constant0._ZN7cutlass13device_kernelIN5flash11enable_sm90INS1_16FlashAttnFwdSm90INS1_25CollectiveMainloopFwdSm90ILi2EN4cute5tupleIJNS5_1CILi1EEES8_S8_EEENS6_IJNS7_ILi128EEENS7_ILi160EEENS7_ILi192EEEEEELi128ENS_12float_e4m3_tEfNS_4arch4Sm90ELb0ELb0ELb0ELb1ELb1ELb0ELb0ELb1ELb1ELb1ELb1ELb0EEENS1_21CollectiveEpilogueFwdINS6_IJSA_SA_SB_EEES9_NS_10bfloat16_tESG_Li256ELb1ELb1ELb1ELb1EEENS1_36VarlenDynamicPersistentTileSchedulerILi128ELi160ELi256ELi128ELb1ELb1ELb1ELb0ELb1ELb1EEEEEEEEEvNT_6ParamsE:
	.zero		3584


//--------------------- .nv.constant0._ZN7cutlass13device_kernelIN5flash11enable_sm90INS1_16FlashAttnFwdSm90INS1_25CollectiveMainloopFwdSm90ILi2EN4cute5tupleIJNS5_1CILi1EEES8_S8_EEENS6_IJNS7_ILi128EEENS7_ILi160EEENS7_ILi192EEEEEELi128ENS_12float_e4m3_tEfNS_4arch4Sm90ELb0ELb0ELb0ELb1ELb1ELb1ELb0ELb1ELb1ELb1ELb1ELb0EEENS1_21CollectiveEpilogueFwdINS6_IJSA_SA_SB_EEES9_NS_10bfloat16_tESG_Li256ELb1ELb1ELb1ELb1EEENS1_36VarlenDynamicPersistentTileSchedulerILi128ELi160ELi256ELi128ELb1ELb1ELb1ELb0ELb1ELb1EEEEEEEEEvNT_6ParamsE --------------------------
	.section	.nv.constant0._ZN7cutlass13device_kernelIN5flash11enable_sm90INS1_16FlashAttnFwdSm90INS1_25CollectiveMainloopFwdSm90ILi2EN4cute5tupleIJNS5_1CILi1EEES8_S8_EEENS6_IJNS7_ILi128EEENS7_ILi160EEENS7_ILi192EEEEEELi128ENS_12float_e4m3_tEfNS_4arch4Sm90ELb0ELb0ELb0ELb1ELb1ELb1ELb0ELb1ELb1ELb1ELb1ELb0EEENS1_21CollectiveEpilogueFwdINS6_IJSA_SA_SB_EEES9_NS_10bfloat16_tESG_Li256ELb1ELb1ELb1ELb1EEENS1_36VarlenDynamicPersistentTileSchedulerILi128ELi160ELi256ELi128ELb1ELb1ELb1ELb0ELb1ELb1EEEEEEEEEvNT_6ParamsE,"a",@progbits
	.sectionflags	@""
	.align	4
.nv.constant0._ZN7cutlass13device_kernelIN5flash11enable_sm90INS1_16FlashAttnFwdSm90INS1_25CollectiveMainloopFwdSm90ILi2EN4cute5tupleIJNS5_1CILi1EEES8_S8_EEENS6_IJNS7_ILi128EEENS7_ILi160EEENS7_ILi192EEEEEELi128ENS_12float_e4m3_tEfNS_4arch4Sm90ELb0ELb0ELb0ELb1ELb1ELb1ELb0ELb1ELb1ELb1ELb1ELb0EEENS1_21CollectiveEpilogueFwdINS6_IJSA_SA_SB_EEES9_NS_10bfloat16_tESG_Li256ELb1ELb1ELb1ELb1EEENS1_36VarlenDynamicPersistentTileSchedulerILi128ELi160ELi256ELi128ELb1ELb1ELb1ELb0ELb1ELb1EEEEEEEEEvNT_6ParamsE:
	.zero		3584


//--------------------- .nv.constant0._ZN7cutlass13device_kernelIN5flash11enable_sm90INS1_16FlashAttnFwdSm90INS1_25CollectiveMainloopFwdSm90ILi2EN4cute5tupleIJNS5_1CILi1EEES8_S8_EEENS6_IJNS7_ILi128EEESA_NS7_ILi192EEEEEELi128ENS_12float_e4m3_tEfNS_4arch4Sm90ELb0ELb1ELb0ELb0ELb1ELb0ELb0ELb1ELb1ELb1ELb1ELb0EEENS1_21CollectiveEpilogueFwdINS6_IJSA_SA_SA_EEES9_NS_10bfloat16_tESF_Li256ELb0ELb1ELb1ELb1EEENS1_19SingleTileSchedulerILb0ELb1ELb1ELi128EEEEEEEEEvNT_6ParamsE --------------------------
	.section	.nv.constant0._ZN7cutlass13device_kernelIN5flash11enable_sm90INS1_16FlashAttnFwdSm90INS1_25CollectiveMainloopFwdSm90ILi2EN4cute5tupleIJNS5_1CILi1EEES8_S8_EEENS6_IJNS7_ILi128EEESA_NS7_ILi192EEEEEELi128ENS_12float_e4m3_tEfNS_4arch4Sm90ELb0ELb1ELb0ELb0ELb1ELb0ELb0ELb1ELb1ELb1ELb1ELb0EEENS1_21CollectiveEpilogueFwdINS6_IJSA_SA_SA_EEES9_NS_10bfloat16_tESF_Li256ELb0ELb1ELb1ELb1EEENS1_19SingleTileSchedulerILb0ELb1ELb1ELi128EEEEEEEEEvNT_6ParamsE,"a",@progbits
	.sectionflags	@""
	.align	4
.nv.constant0._ZN7cutlass13device_kernelIN5flash11enable_sm90INS1_16FlashAttnFwdSm90INS1_25CollectiveMainloopFwdSm90ILi2EN4cute5tupleIJNS5_1CILi1EEES8_S8_EEENS6_IJNS7_ILi128EEESA_NS7_ILi192EEEEEELi128ENS_12float_e4m3_tEfNS_4arch4Sm90ELb0ELb1ELb0ELb0ELb1ELb0ELb0ELb1ELb1ELb1ELb1ELb0EEENS1_21CollectiveEpilogueFwdINS6_IJSA_SA_SA_EEES9_NS_10bfloat16_tESF_Li256ELb0ELb1ELb1ELb1EEENS1_19SingleTileSchedulerILb0ELb1ELb1ELi128EEEEEEEEEvNT_6ParamsE:
	.zero		3456


//--------------------- .nv.constant0._ZN7cutlass13device_kernelIN5flash11enable_sm90INS1_16FlashAttnFwdSm90INS1_25CollectiveMainloopFwdSm90ILi2EN4cute5tupleIJNS5_1CILi1EEES8_S8_EEENS6_IJNS7_ILi128EEESA_NS7_ILi192EEEEEELi128ENS_12float_e4m3_tEfNS_4arch4Sm90ELb0ELb1ELb0ELb1ELb1ELb0ELb0ELb1ELb1ELb1ELb1ELb0EEENS1_21CollectiveEpilogueFwdINS6_IJSA_SA_SA_EEES9_NS_10bfloat16_tESF_Li256ELb1ELb1ELb1ELb1EEENS1_36VarlenDynamicPersistentTileSchedulerILi128ELi128ELi256ELi128ELb1ELb1ELb1ELb1ELb0ELb1EEEEEEEEEvNT_6ParamsE --------------------------
	.section	.nv.constant0._ZN7cutlass13device_kernelIN5flash11enable_sm90INS1_16FlashAttnFwdSm90INS1_25CollectiveMainloopFwdSm90ILi2EN4cute5tupleIJNS5_1CILi1EEES8_S8_EEENS6_IJNS7_ILi128EEESA_NS7_ILi192EEEEEELi128ENS_12float_e4m3_tEfNS_4arch4Sm90ELb0ELb1ELb0ELb1ELb1ELb0ELb0ELb1ELb1ELb1ELb1ELb0EEENS1_21CollectiveEpilogueFwdINS6_IJSA_SA_SA_EEES9_NS_10bfloat16_tESF_Li256ELb1ELb1ELb1ELb1EEENS1_36VarlenDynamicPersistentTileSchedulerILi128ELi128ELi256ELi128ELb1ELb1ELb1ELb1ELb0ELb1EEEEEEEEEvNT_6ParamsE,"a",@progbits
	.sectionflags	@""
	.align	4
.nv.constant0._ZN7cutlass13device_kernelIN5flash11enable_sm90INS1_16FlashAttnFwdSm90INS1_25CollectiveMainloopFwdSm90ILi2EN4cute5tupleIJNS5_1CILi1EEES8_S8_EEENS6_IJNS7_ILi128EEESA_NS7_ILi192EEEEEELi128ENS_12float_e4m3_tEfNS_4arch4Sm90ELb0ELb1ELb0ELb1ELb1ELb0ELb0ELb1ELb1ELb1ELb1ELb0EEENS1_21CollectiveEpilogueFwdINS6_IJSA_SA_SA_EEES9_NS_10bfloat16_tESF_Li256ELb1ELb1ELb1ELb1EEENS1_36VarlenDynamicPersistentTileSchedulerILi128ELi128ELi256ELi128ELb1ELb1ELb1ELb1ELb0ELb1EEEEEEEEEvNT_6ParamsE:
	.zero		3584


//--------------------- .nv.constant0._ZN7cutlass13device_kernelIN5flash11enable_sm90INS1_16FlashAttnFwdSm90INS1_25CollectiveMainloopFwdSm90ILi2EN4cute5tupleIJNS5_1CILi1EEES8_S8_EEENS6_IJNS7_ILi128EEESA_NS7_ILi192EEEEEELi128ENS_12float_e4m3_tEfNS_4arch4Sm90ELb0ELb1ELb0ELb1ELb1ELb1ELb0ELb1ELb1ELb1ELb1ELb0EEENS1_21CollectiveEpilogueFwdINS6_IJSA_SA_SA_EEES9_NS_10bfloat16_tESF_Li256ELb1ELb1ELb1ELb1EEENS1_36VarlenDynamicPersistentTileSchedulerILi128ELi128ELi256ELi128ELb1ELb1ELb1ELb1ELb0ELb1EEEEEEEEEvNT_6ParamsE --------------------------
	.section	.nv.constant0._ZN7cutlass13device_kernelIN5flash11enable_sm90INS1_16FlashAttnFwdSm90INS1_25CollectiveMainloopFwdSm90ILi2EN4cute5tupleIJNS5_1CILi1EEES8_S8_EEENS6_IJNS7_ILi128EEESA_NS7_ILi192EEEEEELi128ENS_12float_e4m3_tEfNS_4arch4Sm90ELb0ELb1ELb0ELb1ELb1ELb1ELb0ELb1ELb1ELb1ELb1ELb0EEENS1_21CollectiveEpilogueFwdINS6_IJSA_SA_SA_EEES9_NS_10bfloat16_tESF_Li256ELb1ELb1ELb1ELb1EEENS1_36VarlenDynamicPersistentTileSchedulerILi128ELi128ELi256ELi128ELb1ELb1ELb1ELb1ELb0ELb1EEEEEEEEEvNT_6ParamsE,"a",@progbits
	.sectionflags	@""
	.align	4
.nv.constant0._ZN7cutlass13device_kernelIN5flash11enable_sm90INS1_16FlashAttnFwdSm90INS1_25CollectiveMainloopFwdSm90ILi2EN4cute5tupleIJNS5_1CILi1EEES8_S8_EEENS6_IJNS7_ILi128EEESA_NS7_ILi192EEEEEELi128ENS_12float_e4m3_tEfNS_4arch4Sm90ELb0ELb1ELb0ELb1ELb1ELb1ELb0ELb1ELb1ELb1ELb1ELb0EEENS1_21CollectiveEpilogueFwdINS6_IJSA_SA_SA_EEES9_NS_10bfloat16_tESF_Li256ELb1ELb1ELb1ELb1EEENS1_36VarlenDynamicPersistentTileSchedulerILi128ELi128ELi256ELi128ELb1ELb1ELb1ELb1ELb0ELb1EEEEEEEEEvNT_6ParamsE:
	.zero		3584


//--------------------- .nv.constant0._ZN7cutlass13device_kernelIN5flash11enable_sm90INS1_16FlashAttnFwdSm90INS1_25CollectiveMainloopFwdSm90ILi2EN4cute5tupleIJNS5_1CILi1EEES8_S8_EEENS6_IJNS7_ILi128EEENS7_ILi160EEENS7_ILi192EEEEEELi128ENS_12float_e4m3_tEfNS_4arch4Sm90ELb1ELb0ELb0ELb0ELb1ELb0ELb0ELb1ELb1ELb1ELb1ELb0EEENS1_21CollectiveEpilogueFwdINS6_IJSA_SA_SB_EEES9_NS_10bfloat16_tESG_Li256ELb0ELb1ELb1ELb1EEENS1_19SingleTileSchedulerILb0ELb1ELb1ELi128EEEEEEEEEvNT_6ParamsE --------------------------
	.section	.nv.constant0._ZN7cutlass13device_kernelIN5flash11enable_sm90INS1_16FlashAttnFwdSm90INS1_25CollectiveMainloopFwdSm90ILi2EN4cute5tupleIJNS5_1CILi1EEES8_S8_EEENS6_IJNS7_ILi128EEENS7_ILi160EEENS7_ILi192EEEEEELi128ENS_12float_e4m3_tEfNS_4arch4Sm90ELb1ELb0ELb0ELb0ELb1ELb0ELb0ELb1ELb1ELb1ELb1ELb0EEENS1_21CollectiveEpilogueFwdINS6_IJSA_SA_SB_EEES9_NS_10bfloat16_tESG_Li256ELb0ELb1ELb1ELb1EEENS1_19SingleTileSchedulerILb0ELb1ELb1ELi128EEEEEEEEEvNT_6ParamsE,"a",@progbits
	.sectionflags	@""
	.align	4
.nv.constant0._ZN7cutlass13device_kernelIN5flash11enable_sm90INS1_16FlashAttnFwdSm90INS1_25CollectiveMainloopFwdSm90ILi2EN4cute5tupleIJNS5_1CILi1EEES8_S8_EEENS6_IJNS7_ILi128EEENS7_ILi160EEENS7_ILi192EEEEEELi128ENS_12float_e4m3_tEfNS_4arch4Sm90ELb1ELb0ELb0ELb0ELb1ELb0ELb0ELb1ELb1ELb1ELb1ELb0EEENS1_21CollectiveEpilogueFwdINS6_IJSA_SA_SB_EEES9_NS_10bfloat16_tESG_Li256ELb0ELb1ELb1ELb1EEENS1_19SingleTileSchedulerILb0ELb1ELb1ELi128EEEEEEEEEvNT_6ParamsE:
	.zero		3456


//--------------------- .nv.constant0._ZN7cutlass13device_kernelIN5flash11enable_sm90INS1_16FlashAttnFwdSm90INS1_25CollectiveMainloopFwdSm90ILi2EN4cute5tupleIJNS5_1CILi1EEES8_S8_EEENS6_IJNS7_ILi128EEENS7_ILi160EEENS7_ILi192EEEEEELi128ENS_12float_e4m3_tEfNS_4arch4Sm90ELb1ELb0ELb0ELb1ELb1ELb0ELb0ELb1ELb1ELb1ELb1ELb0EEENS1_21CollectiveEpilogueFwdINS6_IJSA_SA_SB_EEES9_NS_10bfloat16_tESG_Li256ELb1ELb1ELb1ELb1EEENS1_36VarlenDynamicPersistentTileSchedulerILi128ELi160ELi256ELi128ELb1ELb1ELb1ELb1ELb1ELb1EEEEEEEEEvNT_6ParamsE --------------------------
	.section	.nv.constant0._ZN7cutlass13device_kernelIN5flash11enable_sm90INS1_16FlashAttnFwdSm90INS1_25CollectiveMainloopFwdSm90ILi2EN4cute5tupleIJNS5_1CILi1EEES8_S8_EEENS6_IJNS7_ILi128EEENS7_ILi160EEENS7_ILi192EEEEEELi128ENS_12float_e4m3_tEfNS_4arch4Sm90ELb1ELb0ELb0ELb1ELb1ELb0ELb0ELb1ELb1ELb1ELb1ELb0EEENS1_21CollectiveEpilogueFwdINS6_IJSA_SA_SB_EEES9_NS_10bfloat16_tESG_Li256ELb1ELb1ELb1ELb1EEENS1_36VarlenDynamicPersistentTileSchedulerILi128ELi160ELi256ELi128ELb1ELb1ELb1ELb1ELb1ELb1EEEEEEEEEvNT_6ParamsE,"a",@progbits
	.sectionflags	@""
	.align	4
.nv.constant0._ZN7cutlass13device_kernelIN5flash11enable_sm90INS1_16FlashAttnFwdSm90INS1_25CollectiveMainloopFwdSm90ILi2EN4cute5tupleIJNS5_1CILi1EEES8_S8_EEENS6_IJNS7_ILi128EEENS7_ILi160EEENS7_ILi192EEEEEELi128ENS_12float_e4m3_tEfNS_4arch4Sm90ELb1ELb0ELb0ELb1ELb1ELb0ELb0ELb1ELb1ELb1ELb1ELb0EEENS1_21CollectiveEpilogueFwdINS6_IJSA_SA_SB_EEES9_NS_10bfloat16_tESG_Li256ELb1ELb1ELb1ELb1EEENS1_36VarlenDynamicPersistentTileSchedulerILi128ELi160ELi256ELi128ELb1ELb1ELb1ELb1ELb1ELb1EEEEEEEEEvNT_6ParamsE:
	.zero		3584


//--------------------- .nv.constant0._ZN7cutlass13device_kernelIN5flash11enable_sm90INS1_16FlashAttnFwdSm90INS1_25CollectiveMainloopFwdSm90ILi2EN4cute5tupleIJNS5_1CILi1EEES8_S8_EEENS6_IJNS7_ILi128EEENS7_ILi160EEENS7_ILi192EEEEEELi128ENS_12float_e4m3_tEfNS_4arch4Sm90ELb1ELb0ELb0ELb1ELb1ELb1ELb0ELb1ELb1ELb1ELb1ELb0EEENS1_21CollectiveEpilogueFwdINS6_IJSA_SA_SB_EEES9_NS_10bfloat16_tESG_Li256ELb1ELb1ELb1ELb1EEENS1_36VarlenDynamicPersistentTileSchedulerILi128ELi160ELi256ELi128ELb1ELb1ELb1ELb1ELb1ELb1EEEEEEEEEvNT_6ParamsE --------------------------
	.section	.nv.constant0._ZN7cutlass13device_kernelIN5flash11enable_sm90INS1_16FlashAttnFwdSm90INS1_25CollectiveMainloopFwdSm90ILi2EN4cute5tupleIJNS5_1CILi1EEES8_S8_EEENS6_IJNS7_ILi128EEENS7_ILi160EEENS7_ILi192EEEEEELi128ENS_12float_e4m3_tEfNS_4arch4Sm90ELb1ELb0ELb0ELb1ELb1ELb1ELb0ELb1ELb1ELb1ELb1ELb0EEENS1_21CollectiveEpilogueFwdINS6_IJSA_SA_SB_EEES9_NS_10bfloat16_tESG_Li256ELb1ELb1ELb1ELb1EEENS1_36VarlenDynamicPersistentTileSchedulerILi128ELi160ELi256ELi128ELb1ELb1ELb1ELb1ELb1ELb1EEEEEEEEEvNT_6ParamsE,"a",@progbits
	.sectionflags	@""
	.align	4
.nv.constant0._ZN7cutlass13device_kernelIN5flash11enable_sm90INS1_16FlashAttnFwdSm90INS1_25CollectiveMainloopFwdSm90ILi2EN4cute5tupleIJNS5_1CILi1EEES8_S8_EEENS6_IJNS7_ILi128EEENS7_ILi160EEENS7_ILi192EEEEEELi128ENS_12float_e4m3_tEfNS_4arch4Sm90ELb1ELb0ELb0ELb1ELb1ELb1ELb0ELb1ELb1ELb1ELb1ELb0EEENS1_21CollectiveEpilogueFwdINS6_IJSA_SA_SB_EEES9_NS_10bfloat16_tESG_Li256ELb1ELb1ELb1ELb1EEENS1_36VarlenDynamicPersistentTileSchedulerILi128ELi160ELi256ELi128ELb1ELb1ELb1ELb1ELb1ELb1EEEEEEEEEvNT_6ParamsE:
	.zero		3584


//--------------------- SYMBOLS --------------------------

	.type		.nv.reservedSmem.offset0,@object
	.size		.nv.reservedSmem.offset0,0x4
